//
// Generated by NVIDIA NVVM Compiler
//
// Compiler Build ID: CL-36424714
// Cuda compilation tools, release 13.0, V13.0.88
// Based on NVVM 20.0.0
//

.version 9.0
.target sm_100
.address_size 64

	// .globl	_Z9SinodailsPdS_i
.extern .func  (.param .b32 func_retval0) vprintf
(
	.param .b64 vprintf_param_0,
	.param .b64 vprintf_param_1
)
;
.func  (.param .align 16 .b8 func_retval0[16]) __internal_trig_reduction_slowpathd
(
	.param .b64 __internal_trig_reduction_slowpathd_param_0
)
;
.extern .shared .align 16 .b8 Shasignal[];
.global .align 1 .b8 $str[6] = {32, 106, 97, 106, 97};
.global .align 8 .b8 __cudart_i2opi_d[144] = {8, 93, 141, 31, 177, 95, 251, 107, 234, 146, 82, 138, 247, 57, 7, 61, 123, 241, 229, 235, 199, 186, 39, 117, 45, 234, 95, 158, 102, 63, 70, 79, 183, 9, 203, 39, 207, 126, 54, 109, 31, 109, 10, 90, 139, 17, 47, 239, 15, 152, 5, 222, 255, 151, 248, 31, 59, 40, 249, 189, 139, 95, 132, 156, 244, 57, 83, 131, 57, 214, 145, 57, 65, 126, 95, 180, 38, 112, 156, 233, 132, 68, 187, 46, 245, 53, 130, 232, 62, 167, 41, 177, 28, 235, 29, 254, 28, 146, 209, 9, 234, 46, 73, 6, 224, 210, 77, 66, 58, 110, 36, 183, 97, 197, 187, 222, 171, 99, 81, 254, 65, 144, 67, 60, 153, 149, 98, 219, 192, 221, 52, 245, 209, 87, 39, 252, 41, 21, 68, 78, 110, 131, 249, 162};
.global .align 16 .b8 __cudart_sin_cos_coeffs[128] = {70, 210, 176, 44, 241, 229, 90, 190, 146, 227, 172, 105, 227, 29, 199, 62, 161, 98, 219, 25, 160, 1, 42, 191, 24, 8, 17, 17, 17, 17, 129, 63, 84, 85, 85, 85, 85, 85, 197, 191, 0, 0, 0, 0, 0, 0, 0, 0, 0, 0, 0, 0, 0, 0, 0, 0, 100, 129, 253, 32, 131, 255, 168, 189, 40, 133, 239, 193, 167, 238, 33, 62, 217, 230, 6, 142, 79, 126, 146, 190, 233, 188, 221, 25, 160, 1, 250, 62, 71, 93, 193, 22, 108, 193, 86, 191, 81, 85, 85, 85, 85, 85, 165, 63, 0, 0, 0, 0, 0, 0, 224, 191, 0, 0, 0, 0, 0, 0, 240, 63};

.visible .entry _Z9SinodailsPdS_i(
	.param .u64 .ptr .align 1 _Z9SinodailsPdS_i_param_0,
	.param .u64 .ptr .align 1 _Z9SinodailsPdS_i_param_1,
	.param .u32 _Z9SinodailsPdS_i_param_2
)
{
	.reg .pred 	%p<13>;
	.reg .b32 	%r<40>;
	.reg .b64 	%rd<16>;
	.reg .b64 	%fd<70>;

	ld.param.u64 	%rd4, [_Z9SinodailsPdS_i_param_0];
	ld.param.u64 	%rd5, [_Z9SinodailsPdS_i_param_1];
	ld.param.u32 	%r19, [_Z9SinodailsPdS_i_param_2];
	mov.u32 	%r20, %tid.x;
	mov.u32 	%r21, %ntid.x;
	mov.u32 	%r22, %ctaid.x;
	mad.lo.s32 	%r1, %r21, %r22, %r20;
	setp.ge.s32 	%p1, %r1, %r19;
	setp.lt.s32 	%p2, %r19, 1;
	or.pred  	%p3, %p1, %p2;
	@%p3 bra 	$L__BB0_12;
	shl.b32 	%r2, %r1, 1;
	cvt.rn.f64.u32 	%fd1, %r19;
	mul.lo.s32 	%r35, %r19, %r1;
	neg.s32 	%r36, %r19;
	cvta.to.global.u64 	%rd1, %rd4;
	cvta.to.global.u64 	%rd2, %rd5;
	mov.b32 	%r34, 0;
	mov.u64 	%rd8, __cudart_sin_cos_coeffs;
$L__BB0_2:
	mul.wide.s32 	%rd3, %r35, 8;
	cvt.rn.f64.s32 	%fd13, %r34;
	mul.f64 	%fd14, %fd13, 0d400921D323FEE2CA;
	div.rn.f64 	%fd2, %fd14, %fd1;
	abs.f64 	%fd3, %fd2;
	setp.neu.f64 	%p4, %fd3, 0d7FF0000000000000;
	@%p4 bra 	$L__BB0_4;
	mov.f64 	%fd20, 0d0000000000000000;
	mul.rn.f64 	%fd68, %fd2, %fd20;
	mov.b32 	%r38, 1;
	bra.uni 	$L__BB0_7;
$L__BB0_4:
	mul.f64 	%fd15, %fd2, 0d3FE45F306DC9C883;
	cvt.rni.s32.f64 	%r37, %fd15;
	cvt.rn.f64.s32 	%fd16, %r37;
	fma.rn.f64 	%fd17, %fd16, 0dBFF921FB54442D18, %fd2;
	fma.rn.f64 	%fd18, %fd16, 0dBC91A62633145C00, %fd17;
	fma.rn.f64 	%fd68, %fd16, 0dB97B839A252049C0, %fd18;
	setp.ltu.f64 	%p5, %fd3, 0d41E0000000000000;
	@%p5 bra 	$L__BB0_6;
	{ // callseq 0, 0
	.param .b64 param0;
	st.param.f64 	[param0], %fd2;
	.param .align 16 .b8 retval0[16];
	call.uni (retval0), 
	__internal_trig_reduction_slowpathd, 
	(
	param0
	);
	ld.param.f64 	%fd68, [retval0];
	ld.param.b32 	%r37, [retval0+8];
	} // callseq 0
$L__BB0_6:
	add.s32 	%r38, %r37, 1;
$L__BB0_7:
	setp.neu.f64 	%p6, %fd3, 0d7FF0000000000000;
	shl.b32 	%r26, %r38, 6;
	cvt.u64.u32 	%rd6, %r26;
	and.b64  	%rd7, %rd6, 64;
	add.s64 	%rd9, %rd8, %rd7;
	mul.rn.f64 	%fd21, %fd68, %fd68;
	and.b32  	%r27, %r38, 1;
	setp.eq.b32 	%p7, %r27, 1;
	selp.f64 	%fd22, 0dBDA8FF8320FD8164, 0d3DE5DB65F9785EBA, %p7;
	ld.global.nc.v2.f64 	{%fd23, %fd24}, [%rd9];
	fma.rn.f64 	%fd25, %fd22, %fd21, %fd23;
	fma.rn.f64 	%fd26, %fd25, %fd21, %fd24;
	ld.global.nc.v2.f64 	{%fd27, %fd28}, [%rd9+16];
	fma.rn.f64 	%fd29, %fd26, %fd21, %fd27;
	fma.rn.f64 	%fd30, %fd29, %fd21, %fd28;
	ld.global.nc.v2.f64 	{%fd31, %fd32}, [%rd9+32];
	fma.rn.f64 	%fd33, %fd30, %fd21, %fd31;
	fma.rn.f64 	%fd34, %fd33, %fd21, %fd32;
	fma.rn.f64 	%fd35, %fd34, %fd68, %fd68;
	fma.rn.f64 	%fd36, %fd34, %fd21, 0d3FF0000000000000;
	selp.f64 	%fd37, %fd36, %fd35, %p7;
	and.b32  	%r28, %r38, 2;
	setp.eq.s32 	%p8, %r28, 0;
	mov.f64 	%fd38, 0d0000000000000000;
	sub.f64 	%fd39, %fd38, %fd37;
	selp.f64 	%fd40, %fd37, %fd39, %p8;
	add.s64 	%rd10, %rd1, %rd3;
	st.global.f64 	[%rd10], %fd40;
	@%p6 bra 	$L__BB0_9;
	mov.f64 	%fd46, 0d0000000000000000;
	mul.rn.f64 	%fd69, %fd2, %fd46;
	mov.b32 	%r39, 0;
	bra.uni 	$L__BB0_11;
$L__BB0_9:
	mul.f64 	%fd41, %fd2, 0d3FE45F306DC9C883;
	cvt.rni.s32.f64 	%r39, %fd41;
	cvt.rn.f64.s32 	%fd42, %r39;
	fma.rn.f64 	%fd43, %fd42, 0dBFF921FB54442D18, %fd2;
	fma.rn.f64 	%fd44, %fd42, 0dBC91A62633145C00, %fd43;
	fma.rn.f64 	%fd69, %fd42, 0dB97B839A252049C0, %fd44;
	setp.ltu.f64 	%p9, %fd3, 0d41E0000000000000;
	@%p9 bra 	$L__BB0_11;
	{ // callseq 1, 0
	.param .b64 param0;
	st.param.f64 	[param0], %fd2;
	.param .align 16 .b8 retval0[16];
	call.uni (retval0), 
	__internal_trig_reduction_slowpathd, 
	(
	param0
	);
	ld.param.f64 	%fd69, [retval0];
	ld.param.b32 	%r39, [retval0+8];
	} // callseq 1
$L__BB0_11:
	shl.b32 	%r31, %r39, 6;
	cvt.u64.u32 	%rd11, %r31;
	and.b64  	%rd12, %rd11, 64;
	add.s64 	%rd14, %rd8, %rd12;
	mul.rn.f64 	%fd47, %fd69, %fd69;
	and.b32  	%r32, %r39, 1;
	setp.eq.b32 	%p10, %r32, 1;
	selp.f64 	%fd48, 0dBDA8FF8320FD8164, 0d3DE5DB65F9785EBA, %p10;
	ld.global.nc.v2.f64 	{%fd49, %fd50}, [%rd14];
	fma.rn.f64 	%fd51, %fd48, %fd47, %fd49;
	fma.rn.f64 	%fd52, %fd51, %fd47, %fd50;
	ld.global.nc.v2.f64 	{%fd53, %fd54}, [%rd14+16];
	fma.rn.f64 	%fd55, %fd52, %fd47, %fd53;
	fma.rn.f64 	%fd56, %fd55, %fd47, %fd54;
	ld.global.nc.v2.f64 	{%fd57, %fd58}, [%rd14+32];
	fma.rn.f64 	%fd59, %fd56, %fd47, %fd57;
	fma.rn.f64 	%fd60, %fd59, %fd47, %fd58;
	fma.rn.f64 	%fd61, %fd60, %fd69, %fd69;
	fma.rn.f64 	%fd62, %fd60, %fd47, 0d3FF0000000000000;
	selp.f64 	%fd63, %fd62, %fd61, %p10;
	and.b32  	%r33, %r39, 2;
	setp.eq.s32 	%p11, %r33, 0;
	mov.f64 	%fd64, 0d0000000000000000;
	sub.f64 	%fd65, %fd64, %fd63;
	selp.f64 	%fd66, %fd63, %fd65, %p11;
	add.s64 	%rd15, %rd2, %rd3;
	st.global.f64 	[%rd15], %fd66;
	add.s32 	%r36, %r36, 1;
	setp.ne.s32 	%p12, %r36, 0;
	add.s32 	%r35, %r35, 1;
	add.s32 	%r34, %r34, %r2;
	@%p12 bra 	$L__BB0_2;
$L__BB0_12:
	ret;

}
	// .globl	_Z3DFTPdS_S_iS_
.visible .entry _Z3DFTPdS_S_iS_(
	.param .u64 .ptr .align 1 _Z3DFTPdS_S_iS__param_0,
	.param .u64 .ptr .align 1 _Z3DFTPdS_S_iS__param_1,
	.param .u64 .ptr .align 1 _Z3DFTPdS_S_iS__param_2,
	.param .u32 _Z3DFTPdS_S_iS__param_3,
	.param .u64 .ptr .align 1 _Z3DFTPdS_S_iS__param_4
)
{
	.reg .pred 	%p<10>;
	.reg .b32 	%r<49>;
	.reg .b64 	%rd<28>;
	.reg .b64 	%fd<118>;

	ld.param.u64 	%rd5, [_Z3DFTPdS_S_iS__param_0];
	ld.param.u64 	%rd6, [_Z3DFTPdS_S_iS__param_1];
	ld.param.u64 	%rd7, [_Z3DFTPdS_S_iS__param_2];
	ld.param.u32 	%r18, [_Z3DFTPdS_S_iS__param_3];
	ld.param.u64 	%rd4, [_Z3DFTPdS_S_iS__param_4];
	cvta.to.global.u64 	%rd1, %rd7;
	cvta.to.global.u64 	%rd2, %rd6;
	cvta.to.global.u64 	%rd8, %rd5;
	mov.u32 	%r19, %tid.x;
	mov.u32 	%r20, %ntid.x;
	mov.u32 	%r21, %ctaid.x;
	mad.lo.s32 	%r1, %r20, %r21, %r19;
	mul.wide.u32 	%rd9, %r19, 8;
	add.s64 	%rd10, %rd8, %rd9;
	ld.global.f64 	%fd26, [%rd10];
	shl.b32 	%r22, %r19, 3;
	mov.u32 	%r23, Shasignal;
	add.s32 	%r24, %r23, %r22;
	st.shared.f64 	[%r24], %fd26;
	bar.sync 	0;
	setp.lt.s32 	%p1, %r18, 1;
	@%p1 bra 	$L__BB1_12;
	mul.lo.s32 	%r2, %r18, %r1;
	and.b32  	%r3, %r18, 7;
	setp.lt.u32 	%p2, %r18, 8;
	mov.b32 	%r47, 0;
	@%p2 bra 	$L__BB1_4;
	and.b32  	%r47, %r18, 2147483640;
	neg.s32 	%r45, %r47;
	add.s32 	%r43, %r23, 32;
	add.s64 	%rd3, %rd1, 32;
	mov.u32 	%r44, %r2;
$L__BB1_3:
	.pragma "nounroll";
	mul.wide.s32 	%rd11, %r44, 8;
	add.s64 	%rd12, %rd2, %rd11;
	add.s64 	%rd13, %rd3, %rd11;
	ld.global.f64 	%fd30, [%rd12];
	ld.shared.v2.f64 	{%fd31, %fd32}, [%r43+-32];
	fma.rn.f64 	%fd33, %fd30, %fd31, %fd116;
	ld.global.f64 	%fd34, [%rd13+-32];
	fma.rn.f64 	%fd35, %fd31, %fd34, %fd117;
	ld.global.f64 	%fd36, [%rd12+8];
	fma.rn.f64 	%fd37, %fd36, %fd32, %fd33;
	ld.global.f64 	%fd38, [%rd13+-24];
	fma.rn.f64 	%fd39, %fd32, %fd38, %fd35;
	ld.global.f64 	%fd40, [%rd12+16];
	ld.shared.v2.f64 	{%fd41, %fd42}, [%r43+-16];
	fma.rn.f64 	%fd43, %fd40, %fd41, %fd37;
	ld.global.f64 	%fd44, [%rd13+-16];
	fma.rn.f64 	%fd45, %fd41, %fd44, %fd39;
	ld.global.f64 	%fd46, [%rd12+24];
	fma.rn.f64 	%fd47, %fd46, %fd42, %fd43;
	ld.global.f64 	%fd48, [%rd13+-8];
	fma.rn.f64 	%fd49, %fd42, %fd48, %fd45;
	ld.global.f64 	%fd50, [%rd12+32];
	ld.shared.v2.f64 	{%fd51, %fd52}, [%r43];
	fma.rn.f64 	%fd53, %fd50, %fd51, %fd47;
	ld.global.f64 	%fd54, [%rd13];
	fma.rn.f64 	%fd55, %fd51, %fd54, %fd49;
	ld.global.f64 	%fd56, [%rd12+40];
	fma.rn.f64 	%fd57, %fd56, %fd52, %fd53;
	ld.global.f64 	%fd58, [%rd13+8];
	fma.rn.f64 	%fd59, %fd52, %fd58, %fd55;
	ld.global.f64 	%fd60, [%rd12+48];
	ld.shared.v2.f64 	{%fd61, %fd62}, [%r43+16];
	fma.rn.f64 	%fd63, %fd60, %fd61, %fd57;
	ld.global.f64 	%fd64, [%rd13+16];
	fma.rn.f64 	%fd65, %fd61, %fd64, %fd59;
	ld.global.f64 	%fd66, [%rd12+56];
	fma.rn.f64 	%fd116, %fd66, %fd62, %fd63;
	ld.global.f64 	%fd67, [%rd13+24];
	fma.rn.f64 	%fd117, %fd62, %fd67, %fd65;
	add.s32 	%r45, %r45, 8;
	add.s32 	%r44, %r44, 8;
	add.s32 	%r43, %r43, 64;
	setp.ne.s32 	%p3, %r45, 0;
	@%p3 bra 	$L__BB1_3;
$L__BB1_4:
	setp.eq.s32 	%p4, %r3, 0;
	@%p4 bra 	$L__BB1_12;
	and.b32  	%r13, %r18, 3;
	setp.lt.u32 	%p5, %r3, 4;
	@%p5 bra 	$L__BB1_7;
	add.s32 	%r28, %r47, %r2;
	mul.wide.s32 	%rd14, %r28, 8;
	add.s64 	%rd15, %rd2, %rd14;
	ld.global.f64 	%fd69, [%rd15];
	shl.b32 	%r29, %r47, 3;
	mov.u32 	%r30, Shasignal;
	add.s32 	%r31, %r30, %r29;
	ld.shared.f64 	%fd70, [%r31];
	fma.rn.f64 	%fd71, %fd69, %fd70, %fd116;
	add.s64 	%rd16, %rd1, %rd14;
	ld.global.f64 	%fd72, [%rd16];
	fma.rn.f64 	%fd73, %fd70, %fd72, %fd117;
	ld.global.f64 	%fd74, [%rd15+8];
	ld.shared.f64 	%fd75, [%r31+8];
	fma.rn.f64 	%fd76, %fd74, %fd75, %fd71;
	ld.global.f64 	%fd77, [%rd16+8];
	fma.rn.f64 	%fd78, %fd75, %fd77, %fd73;
	ld.global.f64 	%fd79, [%rd15+16];
	ld.shared.f64 	%fd80, [%r31+16];
	fma.rn.f64 	%fd81, %fd79, %fd80, %fd76;
	ld.global.f64 	%fd82, [%rd16+16];
	fma.rn.f64 	%fd83, %fd80, %fd82, %fd78;
	ld.global.f64 	%fd84, [%rd15+24];
	ld.shared.f64 	%fd85, [%r31+24];
	fma.rn.f64 	%fd116, %fd84, %fd85, %fd81;
	ld.global.f64 	%fd86, [%rd16+24];
	fma.rn.f64 	%fd117, %fd85, %fd86, %fd83;
	add.s32 	%r47, %r47, 4;
$L__BB1_7:
	setp.eq.s32 	%p6, %r13, 0;
	@%p6 bra 	$L__BB1_12;
	setp.eq.s32 	%p7, %r13, 1;
	@%p7 bra 	$L__BB1_10;
	add.s32 	%r32, %r47, %r2;
	mul.wide.s32 	%rd17, %r32, 8;
	add.s64 	%rd18, %rd2, %rd17;
	ld.global.f64 	%fd88, [%rd18];
	shl.b32 	%r33, %r47, 3;
	mov.u32 	%r34, Shasignal;
	add.s32 	%r35, %r34, %r33;
	ld.shared.f64 	%fd89, [%r35];
	fma.rn.f64 	%fd90, %fd88, %fd89, %fd116;
	add.s64 	%rd19, %rd1, %rd17;
	ld.global.f64 	%fd91, [%rd19];
	fma.rn.f64 	%fd92, %fd89, %fd91, %fd117;
	ld.global.f64 	%fd93, [%rd18+8];
	ld.shared.f64 	%fd94, [%r35+8];
	fma.rn.f64 	%fd116, %fd93, %fd94, %fd90;
	ld.global.f64 	%fd95, [%rd19+8];
	fma.rn.f64 	%fd117, %fd94, %fd95, %fd92;
	add.s32 	%r47, %r47, 2;
$L__BB1_10:
	and.b32  	%r36, %r18, 1;
	setp.eq.b32 	%p8, %r36, 1;
	not.pred 	%p9, %p8;
	@%p9 bra 	$L__BB1_12;
	add.s32 	%r37, %r47, %r2;
	mul.wide.s32 	%rd20, %r37, 8;
	add.s64 	%rd21, %rd2, %rd20;
	ld.global.f64 	%fd96, [%rd21];
	shl.b32 	%r38, %r47, 3;
	mov.u32 	%r39, Shasignal;
	add.s32 	%r40, %r39, %r38;
	ld.shared.f64 	%fd97, [%r40];
	fma.rn.f64 	%fd116, %fd96, %fd97, %fd116;
	add.s64 	%rd22, %rd1, %rd20;
	ld.global.f64 	%fd98, [%rd22];
	fma.rn.f64 	%fd117, %fd97, %fd98, %fd117;
$L__BB1_12:
	cvta.to.global.u64 	%rd23, %rd4;
	mul.f64 	%fd99, %fd117, %fd117;
	fma.rn.f64 	%fd100, %fd116, %fd116, %fd99;
	sqrt.rn.f64 	%fd101, %fd100;
	mul.wide.s32 	%rd24, %r1, 8;
	add.s64 	%rd25, %rd23, %rd24;
	st.global.f64 	[%rd25], %fd101;
	bar.sync 	0;
	mov.u64 	%rd26, $str;
	cvta.global.u64 	%rd27, %rd26;
	{ // callseq 2, 0
	.param .b64 param0;
	st.param.b64 	[param0], %rd27;
	.param .b64 param1;
	st.param.b64 	[param1], 0;
	.param .b32 retval0;
	call.uni (retval0), 
	vprintf, 
	(
	param0, 
	param1
	);
	ld.param.b32 	%r41, [retval0];
	} // callseq 2
	ret;

}
.func  (.param .align 16 .b8 func_retval0[16]) __internal_trig_reduction_slowpathd(
	.param .b64 __internal_trig_reduction_slowpathd_param_0
)
{
	.local .align 8 .b8 	__local_depot2[40];
	.reg .b64 	%SP;
	.reg .b64 	%SPL;
	.reg .pred 	%p<10>;
	.reg .b32 	%r<47>;
	.reg .b64 	%rd<74>;
	.reg .b64 	%fd<5>;

	mov.u64 	%SPL, __local_depot2;
	ld.param.f64 	%fd4, [__internal_trig_reduction_slowpathd_param_0];
	add.u64 	%rd1, %SPL, 0;
	{
	.reg .b32 %temp; 
	mov.b64 	{%temp, %r1}, %fd4;
	}
	shr.u32 	%r2, %r1, 20;
	and.b32  	%r3, %r2, 2047;
	setp.eq.s32 	%p1, %r3, 2047;
	mov.b32 	%r46, 0;
	@%p1 bra 	$L__BB2_9;
	add.s32 	%r20, %r3, -1024;
	mov.b64 	%rd20, %fd4;
	shl.b64 	%rd2, %rd20, 11;
	shr.u32 	%r4, %r20, 6;
	sub.s32 	%r45, 15, %r4;
	sub.s32 	%r21, 19, %r4;
	setp.lt.u32 	%p2, %r20, 128;
	selp.b32 	%r6, 18, %r21, %p2;
	setp.ge.s32 	%p3, %r45, %r6;
	mov.b64 	%rd70, 0;
	@%p3 bra 	$L__BB2_4;
	add.s32 	%r23, %r6, %r4;
	neg.s32 	%r43, %r23;
	or.b64  	%rd3, %rd2, -9223372036854775808;
	mov.b64 	%rd70, 0;
	mov.b32 	%r42, 0;
	mov.u64 	%rd25, __cudart_i2opi_d;
	mov.u32 	%r44, %r45;
$L__BB2_3:
	.pragma "nounroll";
	mul.wide.s32 	%rd22, %r42, 8;
	add.s64 	%rd23, %rd1, %rd22;
	mul.wide.s32 	%rd24, %r44, 8;
	add.s64 	%rd26, %rd25, %rd24;
	ld.global.nc.u64 	%rd27, [%rd26];
	{
	.reg .u32 %r0, %r1, %r2, %r3, %alo, %ahi, %blo, %bhi, %clo, %chi;
	mov.b64 	{%alo,%ahi}, %rd27;
	mov.b64 	{%blo,%bhi}, %rd3;
	mov.b64 	{%clo,%chi}, %rd70;
	mad.lo.cc.u32 	%r0, %alo, %blo, %clo;
	madc.hi.cc.u32 	%r1, %alo, %blo, %chi;
	madc.hi.u32 	%r2, %alo, %bhi, 0;
	mad.lo.cc.u32 	%r1, %alo, %bhi, %r1;
	madc.hi.cc.u32 	%r2, %ahi, %blo, %r2;
	madc.hi.u32 	%r3, %ahi, %bhi, 0;
	mad.lo.cc.u32 	%r1, %ahi, %blo, %r1;
	madc.lo.cc.u32 	%r2, %ahi, %bhi, %r2;
	addc.u32 	%r3, %r3, 0;
	mov.b64 	%rd28, {%r0,%r1};
	mov.b64 	%rd70, {%r2,%r3};
	}
	st.local.u64 	[%rd23], %rd28;
	add.s32 	%r44, %r44, 1;
	add.s32 	%r43, %r43, 1;
	add.s32 	%r42, %r42, 1;
	setp.ne.s32 	%p4, %r43, -15;
	mov.u32 	%r45, %r6;
	@%p4 bra 	$L__BB2_3;
$L__BB2_4:
	cvt.s64.s32 	%rd29, %r45;
	cvt.u64.u32 	%rd30, %r4;
	add.s64 	%rd31, %rd30, %rd29;
	shl.b64 	%rd32, %rd31, 3;
	add.s64 	%rd33, %rd1, %rd32;
	st.local.u64 	[%rd33+-120], %rd70;
	and.b32  	%r15, %r2, 63;
	ld.local.u64 	%rd72, [%rd1+16];
	ld.local.u64 	%rd71, [%rd1+24];
	setp.eq.s32 	%p5, %r15, 0;
	@%p5 bra 	$L__BB2_6;
	shl.b64 	%rd34, %rd71, %r15;
	shr.u64 	%rd35, %rd72, 1;
	xor.b32  	%r24, %r15, 63;
	shr.u64 	%rd36, %rd35, %r24;
	or.b64  	%rd71, %rd34, %rd36;
	ld.local.u64 	%rd37, [%rd1+8];
	shl.b64 	%rd38, %rd72, %r15;
	shr.u64 	%rd39, %rd37, 1;
	shr.u64 	%rd40, %rd39, %r24;
	or.b64  	%rd72, %rd38, %rd40;
$L__BB2_6:
	and.b32  	%r25, %r1, -2147483648;
	shr.u64 	%rd41, %rd71, 62;
	cvt.u32.u64 	%r26, %rd41;
	mov.b64 	{%r27, %r28}, %rd71;
	mov.b64 	{%r29, %r30}, %rd72;
	shf.l.wrap.b32 	%r31, %r30, %r27, 2;
	shf.l.wrap.b32 	%r32, %r27, %r28, 2;
	mov.b64 	%rd42, {%r31, %r32};
	shl.b64 	%rd43, %rd72, 2;
	shr.u64 	%rd44, %rd42, 63;
	cvt.u32.u64 	%r33, %rd44;
	add.s32 	%r34, %r33, %r26;
	setp.eq.s32 	%p6, %r25, 0;
	neg.s32 	%r35, %r34;
	selp.b32 	%r46, %r34, %r35, %p6;
	setp.gt.s64 	%p7, %rd42, -1;
	mov.b64 	%rd45, 0;
	{
	.reg .u32 %r0, %r1, %r2, %r3, %a0, %a1, %a2, %a3, %b0, %b1, %b2, %b3;
	mov.b64 	{%a0,%a1}, %rd45;
	mov.b64 	{%a2,%a3}, %rd45;
	mov.b64 	{%b0,%b1}, %rd43;
	mov.b64 	{%b2,%b3}, %rd42;
	sub.cc.u32 	%r0, %a0, %b0;
	subc.cc.u32 	%r1, %a1, %b1;
	subc.cc.u32 	%r2, %a2, %b2;
	subc.u32 	%r3, %a3, %b3;
	mov.b64 	%rd46, {%r0,%r1};
	mov.b64 	%rd47, {%r2,%r3};
	}
	xor.b32  	%r36, %r25, -2147483648;
	selp.b64 	%rd73, %rd42, %rd47, %p7;
	selp.b64 	%rd14, %rd43, %rd46, %p7;
	selp.b32 	%r17, %r25, %r36, %p7;
	clz.b64 	%r37, %rd73;
	cvt.u64.u32 	%rd15, %r37;
	setp.eq.s32 	%p8, %r37, 0;
	@%p8 bra 	$L__BB2_8;
	cvt.u32.u64 	%r38, %rd15;
	and.b32  	%r39, %r38, 63;
	shl.b64 	%rd48, %rd73, %r39;
	shr.u64 	%rd49, %rd14, 1;
	not.b32 	%r40, %r38;
	and.b32  	%r41, %r40, 63;
	shr.u64 	%rd50, %rd49, %r41;
	or.b64  	%rd73, %rd48, %rd50;
$L__BB2_8:
	mov.b64 	%rd51, -3958705157555305931;
	{
	.reg .u32 %r0, %r1, %r2, %r3, %alo, %ahi, %blo, %bhi;
	mov.b64 	{%alo,%ahi}, %rd73;
	mov.b64 	{%blo,%bhi}, %rd51;
	mul.lo.u32 	%r0, %alo, %blo;
	mul.hi.u32 	%r1, %alo, %blo;
	mad.lo.cc.u32 	%r1, %alo, %bhi, %r1;
	madc.hi.u32 	%r2, %alo, %bhi, 0;
	mad.lo.cc.u32 	%r1, %ahi, %blo, %r1;
	madc.hi.cc.u32 	%r2, %ahi, %blo, %r2;
	madc.hi.u32 	%r3, %ahi, %bhi, 0;
	mad.lo.cc.u32 	%r2, %ahi, %bhi, %r2;
	addc.u32 	%r3, %r3, 0;
	mov.b64 	%rd52, {%r0,%r1};
	mov.b64 	%rd53, {%r2,%r3};
	}
	setp.gt.s64 	%p9, %rd53, 0;
	{
	.reg .u32 %r0, %r1, %r2, %r3, %a0, %a1, %a2, %a3, %b0, %b1, %b2, %b3;
	mov.b64 	{%a0,%a1}, %rd52;
	mov.b64 	{%a2,%a3}, %rd53;
	mov.b64 	{%b0,%b1}, %rd52;
	mov.b64 	{%b2,%b3}, %rd53;
	add.cc.u32 	%r0, %a0, %b0;
	addc.cc.u32 	%r1, %a1, %b1;
	addc.cc.u32 	%r2, %a2, %b2;
	addc.u32 	%r3, %a3, %b3;
	mov.b64 	%rd54, {%r0,%r1};
	mov.b64 	%rd55, {%r2,%r3};
	}
	selp.b64 	%rd56, %rd55, %rd53, %p9;
	selp.s64 	%rd57, -1, 0, %p9;
	sub.s64 	%rd58, %rd57, %rd15;
	cvt.u64.u32 	%rd59, %r17;
	shl.b64 	%rd60, %rd59, 32;
	add.s64 	%rd61, %rd56, 1;
	shr.u64 	%rd62, %rd61, 10;
	add.s64 	%rd63, %rd62, 1;
	shr.u64 	%rd64, %rd63, 1;
	shl.b64 	%rd65, %rd58, 52;
	add.s64 	%rd66, %rd65, %rd64;
	add.s64 	%rd67, %rd66, 4602678819172646912;
	or.b64  	%rd68, %rd67, %rd60;
	mov.b64 	%fd4, %rd68;
$L__BB2_9:
	st.param.f64 	[func_retval0], %fd4;
	st.param.b32 	[func_retval0+8], %r46;
	ret;

}


// ===== COMPILED SASS (sm_100) =====

	.target	sm_100

	.elftype	@"ET_EXEC"


//--------------------- .note.nv.tkinfo           --------------------------
	.section	.note.nv.tkinfo,"",@"SHT_NOTE"
	.sectionflags	@"SHF_NOTE_NV_TKINFO"
	.tkinfo
        /*0018*/ 	.word	0x00000002
        /*0030*/ 	.string	""
        /*0030*/ 	.string	"ptxas"
        /*0030*/ 	.string	"Cuda compilation tools, release 13.0, V13.0.88"
        /*0030*/ 	.string	"Build cuda_13.0.r13.0/compiler.36424714_0"
        /*0030*/ 	.string	"-arch sm_100 -m 64 "



//--------------------- .note.nv.cuinfo           --------------------------
	.section	.note.nv.cuinfo,"",@"SHT_NOTE"
	.sectionflags	@"SHF_NOTE_NV_CUINFO"
        /*0018*/ 	.short	0x0002
        /*001a*/ 	.short	0x0064
        /*001c*/ 	.short	0x0082
	.zero		2


//--------------------- .nv.info                  --------------------------
	.section	.nv.info,"",@"SHT_CUDA_INFO"
	.align	4


	//----- nvinfo : EIATTR_REGCOUNT
	.align		4
        /*0000*/ 	.byte	0x04, 0x2f
        /*0002*/ 	.short	(.L_4 - .L_3)
	.align		4
.L_3:
        /*0004*/ 	.word	index@(_Z9SinodailsPdS_i)
        /*0008*/ 	.word	0x00000020


	//----- nvinfo : EIATTR_FRAME_SIZE
	.align		4
.L_4:
        /*000c*/ 	.byte	0x04, 0x11
        /*000e*/ 	.short	(.L_6 - .L_5)
	.align		4
.L_5:
        /*0010*/ 	.word	index@($_Z9SinodailsPdS_i$__internal_trig_reduction_slowpathd)
        /*0014*/ 	.word	0x00000028


	//----- nvinfo : EIATTR_FRAME_SIZE
	.align		4
.L_6:
        /*0018*/ 	.byte	0x04, 0x11
        /*001a*/ 	.short	(.L_8 - .L_7)
	.align		4
.L_7:
        /*001c*/ 	.word	index@($__internal_1_$__cuda_sm20_div_rn_f64_full)
        /*0020*/ 	.word	0x00000028


	//----- nvinfo : EIATTR_FRAME_SIZE
	.align		4
.L_8:
        /*0024*/ 	.byte	0x04, 0x11
        /*0026*/ 	.short	(.L_10 - .L_9)
	.align		4
.L_9:
        /*0028*/ 	.word	index@(_Z9SinodailsPdS_i)
        /*002c*/ 	.word	0x00000028


	//----- nvinfo : EIATTR_REGCOUNT
	.align		4
.L_10:
        /*0030*/ 	.byte	0x04, 0x2f
        /*0032*/ 	.short	(.L_12 - .L_11)
	.align		4
.L_11:
        /*0034*/ 	.word	index@(_Z3DFTPdS_S_iS_)
        /*0038*/ 	.word	0x00000020


	//----- nvinfo : EIATTR_FRAME_SIZE
	.align		4
.L_12:
        /*003c*/ 	.byte	0x04, 0x11
        /*003e*/ 	.short	(.L_14 - .L_13)
	.align		4
.L_13:
        /*0040*/ 	.word	index@($__internal_0_$__cuda_sm20_dsqrt_rn_f64_mediumpath_v1)
        /*0044*/ 	.word	0x00000000


	//----- nvinfo : EIATTR_FRAME_SIZE
	.align		4
.L_14:
        /*0048*/ 	.byte	0x04, 0x11
        /*004a*/ 	.short	(.L_16 - .L_15)
	.align		4
.L_15:
        /*004c*/ 	.word	index@(_Z3DFTPdS_S_iS_)
        /*0050*/ 	.word	0x00000000


	//----- nvinfo : EIATTR_MIN_STACK_SIZE
	.align		4
.L_16:
        /*0054*/ 	.byte	0x04, 0x12
        /*0056*/ 	.short	(.L_18 - .L_17)
	.align		4
.L_17:
        /*0058*/ 	.word	index@(_Z3DFTPdS_S_iS_)
        /*005c*/ 	.word	0x00000000


	//----- nvinfo : EIATTR_MIN_STACK_SIZE
	.align		4
.L_18:
        /*0060*/ 	.byte	0x04, 0x12
        /*0062*/ 	.short	(.L_20 - .L_19)
	.align		4
.L_19:
        /*0064*/ 	.word	index@(_Z9SinodailsPdS_i)
        /*0068*/ 	.word	0x00000028
.L_20:


//--------------------- .nv.compat                --------------------------
	.section	.nv.compat,"",@"SHT_CUDA_COMPAT_INFO"
	.align	4
        /*0000*/ 	.byte	0x02, 0x09, 0x00, 0x00, 0x02, 0x02, 0x01, 0x00, 0x02, 0x05, 0x05, 0x00, 0x03, 0x07, 0x01, 0x01
        /*0010*/ 	.byte	0x02, 0x03, 0x00, 0x00, 0x02, 0x06, 0x01, 0x00, 0x04, 0x0b, 0x08, 0x00, 0x01, 0x00, 0x00, 0x00
        /*0020*/ 	.byte	0x00, 0x00, 0x00, 0x00


//--------------------- .nv.info._Z3DFTPdS_S_iS_  --------------------------
	.section	.nv.info._Z3DFTPdS_S_iS_,"",@"SHT_CUDA_INFO"
	.sectionflags	@""
	.align	4


	//----- nvinfo : EIATTR_CUDA_API_VERSION
	.align		4
        /*0000*/ 	.byte	0x04, 0x37
        /*0002*/ 	.short	(.L_22 - .L_21)
.L_21:
        /*0004*/ 	.word	0x00000082


	//----- nvinfo : EIATTR_KPARAM_INFO
	.align		4
.L_22:
        /*0008*/ 	.byte	0x04, 0x17
        /*000a*/ 	.short	(.L_24 - .L_23)
.L_23:
        /*000c*/ 	.word	0x00000000
        /*0010*/ 	.short	0x0004
        /*0012*/ 	.short	0x0020
        /*0014*/ 	.byte	0x00, 0xf5, 0x21, 0x00


	//----- nvinfo : EIATTR_KPARAM_INFO
	.align		4
.L_24:
        /*0018*/ 	.byte	0x04, 0x17
        /*001a*/ 	.short	(.L_26 - .L_25)
.L_25:
        /*001c*/ 	.word	0x00000000
        /*0020*/ 	.short	0x0003
        /*0022*/ 	.short	0x0018
        /*0024*/ 	.byte	0x00, 0xf0, 0x11, 0x00


	//----- nvinfo : EIATTR_KPARAM_INFO
	.align		4
.L_26:
        /*0028*/ 	.byte	0x04, 0x17
        /*002a*/ 	.short	(.L_28 - .L_27)
.L_27:
        /*002c*/ 	.word	0x00000000
        /*0030*/ 	.short	0x0002
        /*0032*/ 	.short	0x0010
        /*0034*/ 	.byte	0x00, 0xf5, 0x21, 0x00


	//----- nvinfo : EIATTR_KPARAM_INFO
	.align		4
.L_28:
        /*0038*/ 	.byte	0x04, 0x17
        /*003a*/ 	.short	(.L_30 - .L_29)
.L_29:
        /*003c*/ 	.word	0x00000000
        /*0040*/ 	.short	0x0001
        /*0042*/ 	.short	0x0008
        /*0044*/ 	.byte	0x00, 0xf5, 0x21, 0x00


	//----- nvinfo : EIATTR_KPARAM_INFO
	.align		4
.L_30:
        /*0048*/ 	.byte	0x04, 0x17
        /*004a*/ 	.short	(.L_32 - .L_31)
.L_31:
        /*004c*/ 	.word	0x00000000
        /*0050*/ 	.short	0x0000
        /*0052*/ 	.short	0x0000
        /*0054*/ 	.byte	0x00, 0xf5, 0x21, 0x00


	//----- nvinfo : EIATTR_SPARSE_MMA_MASK
	.align		4
.L_32:
        /*0058*/ 	.byte	0x03, 0x50
        /*005a*/ 	.short	0x0000


	//----- nvinfo : EIATTR_MAXREG_COUNT
	.align		4
        /*005c*/ 	.byte	0x03, 0x1b
        /*005e*/ 	.short	0x00ff


	//----- nvinfo : EIATTR_NUM_BARRIERS
	.align		4
        /*0060*/ 	.byte	0x02, 0x4c
        /*0062*/ 	.byte	0x01
	.zero		1


	//----- nvinfo : EIATTR_EXTERNS
	.align		4
        /*0064*/ 	.byte	0x04, 0x0f
        /*0066*/ 	.short	(.L_34 - .L_33)


	//   ....[0]....
	.align		4
.L_33:
        /*0068*/ 	.word	index@(vprintf)


	//----- nvinfo : EIATTR_MERCURY_ISA_VERSION
	.align		4
.L_34:
        /*006c*/ 	.byte	0x03, 0x5f
        /*006e*/ 	.short	0x0101


	//----- nvinfo : EIATTR_VRC_CTA_INIT_COUNT
	.align		4
        /*0070*/ 	.byte	0x02, 0x4a
	.zero		1
	.zero		1


	//----- nvinfo : EIATTR_SYSCALL_OFFSETS
	.align		4
        /*0074*/ 	.byte	0x04, 0x46
        /*0076*/ 	.short	(.L_36 - .L_35)


	//   ....[0]....
.L_35:
        /*0078*/ 	.word	0x00000ab0


	//----- nvinfo : EIATTR_EXIT_INSTR_OFFSETS
	.align		4
.L_36:
        /*007c*/ 	.byte	0x04, 0x1c
        /*007e*/ 	.short	(.L_38 - .L_37)


	//   ....[0]....
.L_37:
        /*0080*/ 	.word	0x00000ac0


	//----- nvinfo : EIATTR_CRS_STACK_SIZE
	.align		4
.L_38:
        /*0084*/ 	.byte	0x04, 0x1e
        /*0086*/ 	.short	(.L_40 - .L_39)
.L_39:
        /*0088*/ 	.word	0x00000000


	//----- nvinfo : EIATTR_CBANK_PARAM_SIZE
	.align		4
.L_40:
        /*008c*/ 	.byte	0x03, 0x19
        /*008e*/ 	.short	0x0028


	//----- nvinfo : EIATTR_PARAM_CBANK
	.align		4
        /*0090*/ 	.byte	0x04, 0x0a
        /*0092*/ 	.short	(.L_42 - .L_41)
	.align		4
.L_41:
        /*0094*/ 	.word	index@(.nv.constant0._Z3DFTPdS_S_iS_)
        /*0098*/ 	.short	0x0380
        /*009a*/ 	.short	0x0028


	//----- nvinfo : EIATTR_SW_WAR
	.align		4
.L_42:
        /*009c*/ 	.byte	0x04, 0x36
        /*009e*/ 	.short	(.L_44 - .L_43)
.L_43:
        /*00a0*/ 	.word	0x00000008
.L_44:


//--------------------- .nv.info._Z9SinodailsPdS_i --------------------------
	.section	.nv.info._Z9SinodailsPdS_i,"",@"SHT_CUDA_INFO"
	.sectionflags	@""
	.align	4


	//----- nvinfo : EIATTR_CUDA_API_VERSION
	.align		4
        /*0000*/ 	.byte	0x04, 0x37
        /*0002*/ 	.short	(.L_46 - .L_45)
.L_45:
        /*0004*/ 	.word	0x00000082


	//----- nvinfo : EIATTR_KPARAM_INFO
	.align		4
.L_46:
        /*0008*/ 	.byte	0x04, 0x17
        /*000a*/ 	.short	(.L_48 - .L_47)
.L_47:
        /*000c*/ 	.word	0x00000000
        /*0010*/ 	.short	0x0002
        /*0012*/ 	.short	0x0010
        /*0014*/ 	.byte	0x00, 0xf0, 0x11, 0x00


	//----- nvinfo : EIATTR_KPARAM_INFO
	.align		4
.L_48:
        /*0018*/ 	.byte	0x04, 0x17
        /*001a*/ 	.short	(.L_50 - .L_49)
.L_49:
        /*001c*/ 	.word	0x00000000
        /*0020*/ 	.short	0x0001
        /*0022*/ 	.short	0x0008
        /*0024*/ 	.byte	0x00, 0xf5, 0x21, 0x00


	//----- nvinfo : EIATTR_KPARAM_INFO
	.align		4
.L_50:
        /*0028*/ 	.byte	0x04, 0x17
        /*002a*/ 	.short	(.L_52 - .L_51)
.L_51:
        /*002c*/ 	.word	0x00000000
        /*0030*/ 	.short	0x0000
        /*0032*/ 	.short	0x0000
        /*0034*/ 	.byte	0x00, 0xf5, 0x21, 0x00


	//----- nvinfo : EIATTR_SPARSE_MMA_MASK
	.align		4
.L_52:
        /*0038*/ 	.byte	0x03, 0x50
        /*003a*/ 	.short	0x0000


	//----- nvinfo : EIATTR_MAXREG_COUNT
	.align		4
        /*003c*/ 	.byte	0x03, 0x1b
        /*003e*/ 	.short	0x00ff


	//----- nvinfo : EIATTR_MERCURY_ISA_VERSION
	.align		4
        /*0040*/ 	.byte	0x03, 0x5f
        /*0042*/ 	.short	0x0101


	//----- nvinfo : EIATTR_VRC_CTA_INIT_COUNT
	.align		4
        /*0044*/ 	.byte	0x02, 0x4a
	.zero		1
	.zero		1


	//----- nvinfo : EIATTR_EXIT_INSTR_OFFSETS
	.align		4
        /*0048*/ 	.byte	0x04, 0x1c
        /*004a*/ 	.short	(.L_54 - .L_53)


	//   ....[0]....
.L_53:
        /*004c*/ 	.word	0x00000090


	//   ....[1]....
        /*0050*/ 	.word	0x00000a60


	//----- nvinfo : EIATTR_CRS_STACK_SIZE
	.align		4
.L_54:
        /*0054*/ 	.byte	0x04, 0x1e
        /*0056*/ 	.short	(.L_56 - .L_55)
.L_55:
        /*0058*/ 	.word	0x00000000


	//----- nvinfo : EIATTR_CBANK_PARAM_SIZE
	.align		4
.L_56:
        /*005c*/ 	.byte	0x03, 0x19
        /*005e*/ 	.short	0x0014


	//----- nvinfo : EIATTR_PARAM_CBANK
	.align		4
        /*0060*/ 	.byte	0x04, 0x0a
        /*0062*/ 	.short	(.L_58 - .L_57)
	.align		4
.L_57:
        /*0064*/ 	.word	index@(.nv.constant0._Z9SinodailsPdS_i)
        /*0068*/ 	.short	0x0380
        /*006a*/ 	.short	0x0014


	//----- nvinfo : EIATTR_SW_WAR
	.align		4
.L_58:
        /*006c*/ 	.byte	0x04, 0x36
        /*006e*/ 	.short	(.L_60 - .L_59)
.L_59:
        /*0070*/ 	.word	0x00000008
.L_60:


//--------------------- .nv.callgraph             --------------------------
	.section	.nv.callgraph,"",@"SHT_CUDA_CALLGRAPH"
	.align	4
	.sectionentsize	8
	.align		4
        /*0000*/ 	.word	0x00000000
	.align		4
        /*0004*/ 	.word	0xffffffff
	.align		4
        /*0008*/ 	.word	index@(_Z3DFTPdS_S_iS_)
	.align		4
        /*000c*/ 	.word	index@(vprintf)
	.align		4
        /*0010*/ 	.word	0x00000000
	.align		4
        /*0014*/ 	.word	0xfffffffe
	.align		4
        /*0018*/ 	.word	0x00000000
	.align		4
        /*001c*/ 	.word	0xfffffffd
	.align		4
        /*0020*/ 	.word	0x00000000
	.align		4
        /*0024*/ 	.word	0xfffffffc


//--------------------- .nv.constant4             --------------------------
	.section	.nv.constant4,"a",@progbits
	.align	8
	.align		8
.nv.constant4:
        /*0000*/ 	.dword	vprintf
	.align		8
        /*0008*/ 	.dword	$str
	.align		8
        /*0010*/ 	.dword	__cudart_i2opi_d
	.align		8
        /*0018*/ 	.dword	__cudart_sin_cos_coeffs


//--------------------- .text._Z3DFTPdS_S_iS_     --------------------------
	.section	.text._Z3DFTPdS_S_iS_,"ax",@progbits
	.align	128
        .global         _Z3DFTPdS_S_iS_
        .type           _Z3DFTPdS_S_iS_,@function
        .size           _Z3DFTPdS_S_iS_,(.L_x_34 - _Z3DFTPdS_S_iS_)
        .other          _Z3DFTPdS_S_iS_,@"STO_CUDA_ENTRY STV_DEFAULT"
_Z3DFTPdS_S_iS_:
.text._Z3DFTPdS_S_iS_:
[----:B------:R-:W0:Y:S01]  /*0000*/  LDC R1, c[0x0][0x37c] ;  /* 0x0000df00ff017b82 */ /* 0x000e220000000800 */
[----:B------:R-:W1:Y:S07]  /*0010*/  S2R R9, SR_TID.X ;  /* 0x0000000000097919 */ /* 0x000e6e0000002100 */
[----:B------:R-:W1:Y:S01]  /*0020*/  LDC.64 R2, c[0x0][0x380] ;  /* 0x0000e000ff027b82 */ /* 0x000e620000000a00 */
[----:B------:R-:W2:Y:S07]  /*0030*/  LDCU.64 UR10, c[0x0][0x358] ;  /* 0x00006b00ff0a77ac */ /* 0x000eae0008000a00 */
[----:B------:R-:W3:Y:S01]  /*0040*/  S2UR UR5, SR_CgaCtaId ;  /* 0x00000000000579c3 */ /* 0x000ee20000008800 */
[----:B------:R-:W4:Y:S07]  /*0050*/  S2R R6, SR_CTAID.X ;  /* 0x0000000000067919 */ /* 0x000f2e0000002500 */
[----:B------:R-:W5:Y:S01]  /*0060*/  LDC R0, c[0x0][0x398] ;  /* 0x0000e600ff007b82 */ /* 0x000f620000000800 */
[----:B-1----:R-:W-:-:S05]  /*0070*/  IMAD.WIDE.U32 R2, R9, 0x8, R2 ;  /* 0x0000000809027825 */ /* 0x002fca00078e0002 */
[----:B--2---:R4:W2:Y:S01]  /*0080*/  LDG.E.64 R4, desc[UR10][R2.64] ;  /* 0x0000000a02047981 */ /* 0x0048a2000c1e1b00 */
[----:B------:R-:W-:Y:S02]  /*0090*/  UMOV UR4, 0x400 ;  /* 0x0000040000047882 */ /* 0x000fe40000000000 */
[----:B---3--:R-:W-:Y:S01]  /*00a0*/  ULEA UR4, UR5, UR4, 0x18 ;  /* 0x0000000405047291 */ /* 0x008fe2000f8ec0ff */
[----:B-----5:R-:W-:Y:S01]  /*00b0*/  ISETP.GE.AND P0, PT, R0, 0x1, PT ;  /* 0x000000010000780c */ /* 0x020fe20003f06270 */
[----:B------:R-:W4:Y:S04]  /*00c0*/  LDCU UR5, c[0x0][0x360] ;  /* 0x00006c00ff0577ac */ /* 0x000f280008000800 */
[----:B------:R-:W-:Y:S01]  /*00d0*/  LEA R7, R9, UR4, 0x3 ;  /* 0x0000000409077c11 */ /* 0x000fe2000f8e18ff */
[----:B----4-:R-:W-:-:S04]  /*00e0*/  IMAD R3, R6, UR5, R9 ;  /* 0x0000000506037c24 */ /* 0x010fc8000f8e0209 */
[----:B--2---:R1:W-:Y:S01]  /*00f0*/  STS.64 [R7], R4 ;  /* 0x0000000407007388 */ /* 0x0043e20000000a00 */
[----:B------:R-:W-:Y:S06]  /*0100*/  BAR.SYNC.DEFER_BLOCKING 0x0 ;  /* 0x0000000000007b1d */ /* 0x000fec0000010000 */
[----:B0-----:R-:W-:Y:S05]  /*0110*/  @!P0 BRA `(.L_x_0) ;  /* 0x0000000400e08947 */ /* 0x001fea0003800000 */
[C---:B------:R-:W-:Y:S01]  /*0120*/  ISETP.GE.U32.AND P1, PT, R0.reuse, 0x8, PT ;  /* 0x000000080000780c */ /* 0x040fe20003f26070 */
[----:B------:R-:W-:Y:S01]  /*0130*/  IMAD R2, R3, R0, RZ ;  /* 0x0000000003027224 */ /* 0x000fe200078e02ff */
[----:B------:R-:W-:Y:S01]  /*0140*/  LOP3.LUT R6, R0, 0x7, RZ, 0xc0, !PT ;  /* 0x0000000700067812 */ /* 0x000fe200078ec0ff */
[----:B-1----:R-:W-:-:S03]  /*0150*/  IMAD.MOV.U32 R5, RZ, RZ, RZ ;  /* 0x000000ffff057224 */ /* 0x002fc600078e00ff */
[----:B------:R-:W-:-:S07]  /*0160*/  ISETP.NE.AND P0, PT, R6, RZ, PT ;  /* 0x000000ff0600720c */ /* 0x000fce0003f05270 */
[----:B------:R-:W-:Y:S06]  /*0170*/  @!P1 BRA `(.L_x_1) ;  /* 0x0000000000d49947 */ /* 0x000fec0003800000 */
[----:B------:R-:W0:Y:S01]  /*0180*/  LDCU.64 UR6, c[0x0][0x390] ;  /* 0x00007200ff0677ac */ /* 0x000e220008000a00 */
[----:B------:R-:W-:Y:S01]  /*0190*/  LOP3.LUT R5, R0, 0x7ffffff8, RZ, 0xc0, !PT ;  /* 0x7ffffff800057812 */ /* 0x000fe200078ec0ff */
[----:B------:R-:W-:Y:S01]  /*01a0*/  IMAD.MOV.U32 R4, RZ, RZ, R2 ;  /* 0x000000ffff047224 */ /* 0x000fe200078e0002 */
[----:B------:R-:W-:-:S03]  /*01b0*/  UIADD3 UR8, UPT, UPT, UR4, 0x20, URZ ;  /* 0x0000002004087890 */ /* 0x000fc6000fffe0ff */
[----:B------:R-:W-:Y:S01]  /*01c0*/  IMAD.MOV R7, RZ, RZ, -R5 ;  /* 0x000000ffff077224 */ /* 0x000fe200078e0a05 */
[----:B0-----:R-:W-:-:S04]  /*01d0*/  UIADD3 UR5, UP0, UPT, UR6, 0x20, URZ ;  /* 0x0000002006057890 */ /* 0x001fc8000ff1e0ff */
[----:B------:R-:W-:-:S12]  /*01e0*/  UIADD3.X UR6, UPT, UPT, URZ, UR7, URZ, UP0, !UPT ;  /* 0x00000007ff067290 */ /* 0x000fd800087fe4ff */
.L_x_2:
[----:B------:R-:W0:Y:S01]  /*01f0*/  LDC.64 R14, c[0x0][0x388] ;  /* 0x0000e200ff0e7b82 */ /* 0x000e220000000a00 */
[----:B------:R-:W-:Y:S01]  /*0200*/  MOV R12, UR5 ;  /* 0x00000005000c7c02 */ /* 0x000fe20008000f00 */
[----:B------:R-:W-:Y:S01]  /*0210*/  IMAD.U32 R13, RZ, RZ, UR6 ;  /* 0x00000006ff0d7e24 */ /* 0x000fe2000f8e00ff */
[----:B------:R-:W1:Y:S01]  /*0220*/  LDS.128 R8, [UR8+-0x20] ;  /* 0xffffe008ff087984 */ /* 0x000e620008000c00 */
[----:B0-----:R-:W-:-:S05]  /*0230*/  IMAD.WIDE R14, R4, 0x8, R14 ;  /* 0x00000008040e7825 */ /* 0x001fca00078e020e */
[----:B------:R-:W1:Y:S01]  /*0240*/  LDG.E.64 R18, desc[UR10][R14.64] ;  /* 0x0000000a0e127981 */ /* 0x000e62000c1e1b00 */
[----:B------:R-:W-:-:S03]  /*0250*/  IMAD.WIDE R12, R4, 0x8, R12 ;  /* 0x00000008040c7825 */ /* 0x000fc600078e020c */
[----:B------:R-:W2:Y:S04]  /*0260*/  LDG.E.64 R16, desc[UR10][R14.64+0x8] ;  /* 0x0000080a0e107981 */ /* 0x000ea8000c1e1b00 */
[----:B------:R-:W3:Y:S04]  /*0270*/  LDG.E.64 R26, desc[UR10][R12.64+-0x20] ;  /* 0xffffe00a0c1a7981 */ /* 0x000ee8000c1e1b00 */
[----:B------:R-:W4:Y:S04]  /*0280*/  LDG.E.64 R24, desc[UR10][R12.64+-0x18] ;  /* 0xffffe80a0c187981 */ /* 0x000f28000c1e1b00 */
[----:B------:R-:W5:Y:S01]  /*0290*/  LDG.E.64 R28, desc[UR10][R12.64] ;  /* 0x0000000a0c1c7981 */ /* 0x000f62000c1e1b00 */
[----:B-1----:R-:W-:-:S03]  /*02a0*/  DFMA R18, R18, R8, R20 ;  /* 0x000000081212722b */ /* 0x002fc60000000014 */
[----:B------:R-:W5:Y:S01]  /*02b0*/  LDG.E.64 R20, desc[UR10][R14.64+0x10] ;  /* 0x0000100a0e147981 */ /* 0x000f62000c1e1b00 */
[----:B---3--:R-:W-:-:S04]  /*02c0*/  DFMA R8, R8, R26, R22 ;  /* 0x0000001a0808722b */ /* 0x008fc80000000016 */
[C---:B--2---:R-:W-:Y:S01]  /*02d0*/  DFMA R16, R10.reuse, R16, R18 ;  /* 0x000000100a10722b */ /* 0x044fe20000000012 */
[----:B------:R-:W2:Y:S04]  /*02e0*/  LDG.E.64 R22, desc[UR10][R12.64+-0x10] ;  /* 0xfffff00a0c167981 */ /* 0x000ea8000c1e1b00 */
[----:B------:R-:W3:Y:S01]  /*02f0*/  LDG.E.64 R18, desc[UR10][R14.64+0x18] ;  /* 0x0000180a0e127981 */ /* 0x000ee2000c1e1b00 */
[----:B----4-:R-:W-:-:S03]  /*0300*/  DFMA R24, R10, R24, R8 ;  /* 0x000000180a18722b */ /* 0x010fc60000000008 */
[----:B------:R-:W5:Y:S04]  /*0310*/  LDS.128 R8, [UR8+-0x10] ;  /* 0xfffff008ff087984 */ /* 0x000f680008000c00 */
[----:B------:R-:W4:Y:S01]  /*0320*/  LDG.E.64 R26, desc[UR10][R14.64+0x20] ;  /* 0x0000200a0e1a7981 */ /* 0x000f22000c1e1b00 */
[----:B-----5:R-:W-:-:S03]  /*0330*/  DFMA R20, R20, R8, R16 ;  /* 0x000000081414722b */ /* 0x020fc60000000010 */
[----:B------:R-:W5:Y:S01]  /*0340*/  LDG.E.64 R16, desc[UR10][R12.64+-0x8] ;  /* 0xfffff80a0c107981 */ /* 0x000f62000c1e1b00 */
[----:B--2---:R-:W-:-:S03]  /*0350*/  DFMA R8, R8, R22, R24 ;  /* 0x000000160808722b */ /* 0x004fc60000000018 */
[----:B------:R-:W2:Y:S01]  /*0360*/  LDG.E.64 R22, desc[UR10][R14.64+0x28] ;  /* 0x0000280a0e167981 */ /* 0x000ea2000c1e1b00 */
[----:B---3--:R-:W-:-:S03]  /*0370*/  DFMA R18, R10, R18, R20 ;  /* 0x000000120a12722b */ /* 0x008fc60000000014 */
[----:B------:R-:W3:Y:S04]  /*0380*/  LDG.E.64 R20, desc[UR10][R12.64+0x8] ;  /* 0x0000080a0c147981 */ /* 0x000ee8000c1e1b00 */
[----:B------:R-:W3:Y:S01]  /*0390*/  LDG.E.64 R24, desc[UR10][R14.64+0x38] ;  /* 0x0000380a0e187981 */ /* 0x000ee2000c1e1b00 */
[----:B-----5:R-:W-:-:S03]  /*03a0*/  DFMA R16, R10, R16, R8 ;  /* 0x000000100a10722b */ /* 0x020fc60000000008 */
[----:B------:R-:W0:Y:S05]  /*03b0*/  LDS.128 R8, [UR8] ;  /* 0x00000008ff087984 */ /* 0x000e2a0008000c00 */
[----:B0-----:R-:W-:Y:S02]  /*03c0*/  DFMA R28, R8, R28, R16 ;  /* 0x0000001c081c722b */ /* 0x001fe40000000010 */
[----:B----4-:R-:W-:Y:S01]  /*03d0*/  DFMA R26, R26, R8, R18 ;  /* 0x000000081a1a722b */ /* 0x010fe20000000012 */
[----:B------:R-:W4:Y:S04]  /*03e0*/  LDG.E.64 R16, desc[UR10][R14.64+0x30] ;  /* 0x0000300a0e107981 */ /* 0x000f28000c1e1b00 */
[----:B------:R-:W5:Y:S04]  /*03f0*/  LDG.E.64 R8, desc[UR10][R12.64+0x10] ;  /* 0x0000100a0c087981 */ /* 0x000f68000c1e1b00 */
[----:B------:R-:W5:Y:S01]  /*0400*/  LDG.E.64 R18, desc[UR10][R12.64+0x18] ;  /* 0x0000180a0c127981 */ /* 0x000f62000c1e1b00 */
[----:B--2---:R-:W-:-:S02]  /*0410*/  DFMA R26, R10, R22, R26 ;  /* 0x000000160a1a722b */ /* 0x004fc4000000001a */
[----:B---3--:R-:W-:Y:S01]  /*0420*/  DFMA R28, R10, R20, R28 ;  /* 0x000000140a1c722b */ /* 0x008fe2000000001c */
[----:B------:R-:W4:Y:S01]  /*0430*/  LDS.128 R20, [UR8+0x10] ;  /* 0x00001008ff147984 */ /* 0x000f220008000c00 */
[----:B------:R-:W-:-:S05]  /*0440*/  VIADD R7, R7, 0x8 ;  /* 0x0000000807077836 */ /* 0x000fca0000000000 */
[----:B------:R-:W-:Y:S01]  /*0450*/  ISETP.NE.AND P1, PT, R7, RZ, PT ;  /* 0x000000ff0700720c */ /* 0x000fe20003f25270 */
[----:B------:R-:W-:Y:S01]  /*0460*/  UIADD3 UR8, UPT, UPT, UR8, 0x40, URZ ;  /* 0x0000004008087890 */ /* 0x000fe2000fffe0ff */
[----:B------:R-:W-:Y:S01]  /*0470*/  IADD3 R4, PT, PT, R4, 0x8, RZ ;  /* 0x0000000804047810 */ /* 0x000fe20007ffe0ff */
[----:B----4-:R-:W-:Y:S02]  /*0480*/  DFMA R16, R16, R20, R26 ;  /* 0x000000141010722b */ /* 0x010fe4000000001a */
[----:B-----5:R-:W-:-:S06]  /*0490*/  DFMA R8, R20, R8, R28 ;  /* 0x000000081408722b */ /* 0x020fcc000000001c */
[C---:B------:R-:W-:Y:S02]  /*04a0*/  DFMA R20, R22.reuse, R24, R16 ;  /* 0x000000181614722b */ /* 0x040fe40000000010 */
[----:B------:R-:W-:Y:S01]  /*04b0*/  DFMA R22, R22, R18, R8 ;  /* 0x000000121616722b */ /* 0x000fe20000000008 */
[----:B------:R-:W-:Y:S10]  /*04c0*/  @P1 BRA `(.L_x_2) ;  /* 0xfffffffc00481947 */ /* 0x000ff4000383ffff */
.L_x_1:
[----:B------:R-:W-:Y:S05]  /*04d0*/  @!P0 BRA `(.L_x_0) ;  /* 0x0000000000f08947 */ /* 0x000fea0003800000 */
[----:B------:R-:W-:Y:S02]  /*04e0*/  ISETP.GE.U32.AND P0, PT, R6, 0x4, PT ;  /* 0x000000040600780c */ /* 0x000fe40003f06070 */
[----:B------:R-:W-:-:S04]  /*04f0*/  LOP3.LUT R4, R0, 0x3, RZ, 0xc0, !PT ;  /* 0x0000000300047812 */ /* 0x000fc800078ec0ff */
[----:B------:R-:W-:-:S07]  /*0500*/  ISETP.NE.AND P1, PT, R4, RZ, PT ;  /* 0x000000ff0400720c */ /* 0x000fce0003f25270 */
[----:B------:R-:W-:Y:S06]  /*0510*/  @!P0 BRA `(.L_x_3) ;  /* 0x0000000000648947 */ /* 0x000fec0003800000 */
[----:B------:R-:W0:Y:S01]  /*0520*/  LDC.64 R28, c[0x0][0x388] ;  /* 0x0000e200ff1c7b82 */ /* 0x000e220000000a00 */
[----:B------:R-:W-:-:S07]  /*0530*/  IMAD.IADD R7, R2, 0x1, R5 ;  /* 0x0000000102077824 */ /* 0x000fce00078e0205 */
[----:B------:R-:W1:Y:S01]  /*0540*/  LDC.64 R24, c[0x0][0x390] ;  /* 0x0000e400ff187b82 */ /* 0x000e620000000a00 */
[----:B0-----:R-:W-:-:S05]  /*0550*/  IMAD.WIDE R28, R7, 0x8, R28 ;  /* 0x00000008071c7825 */ /* 0x001fca00078e021c */
[----:B------:R-:W2:Y:S01]  /*0560*/  LDG.E.64 R14, desc[UR10][R28.64] ;  /* 0x0000000a1c0e7981 */ /* 0x000ea2000c1e1b00 */
[----:B-1----:R-:W-:Y:S01]  /*0570*/  IMAD.WIDE R24, R7, 0x8, R24 ;  /* 0x0000000807187825 */ /* 0x002fe200078e0218 */
[----:B------:R-:W-:Y:S02]  /*0580*/  LEA R26, R5, UR4, 0x3 ;  /* 0x00000004051a7c11 */ /* 0x000fe4000f8e18ff */
[----:B------:R-:W3:Y:S04]  /*0590*/  LDG.E.64 R12, desc[UR10][R28.64+0x8] ;  /* 0x0000080a1c0c7981 */ /* 0x000ee8000c1e1b00 */
[----:B------:R-:W4:Y:S04]  /*05a0*/  LDG.E.64 R16, desc[UR10][R24.64] ;  /* 0x0000000a18107981 */ /* 0x000f28000c1e1b00 */
[----:B------:R-:W2:Y:S04]  /*05b0*/  LDS.128 R8, [R26] ;  /* 0x000000001a087984 */ /* 0x000ea80000000c00 */
[----:B------:R-:W5:Y:S04]  /*05c0*/  LDG.E.64 R6, desc[UR10][R24.64+0x8] ;  /* 0x0000080a18067981 */ /* 0x000f68000c1e1b00 */
[----:B------:R-:W5:Y:S01]  /*05d0*/  LDG.E.64 R18, desc[UR10][R24.64+0x10] ;  /* 0x0000100a18127981 */ /* 0x000f62000c1e1b00 */
[----:B--2---:R-:W-:-:S03]  /*05e0*/  DFMA R14, R14, R8, R20 ;  /* 0x000000080e0e722b */ /* 0x004fc60000000014 */
[----:B------:R-:W2:Y:S01]  /*05f0*/  LDG.E.64 R20, desc[UR10][R28.64+0x18] ;  /* 0x0000180a1c147981 */ /* 0x000ea2000c1e1b00 */
[----:B----4-:R-:W-:-:S03]  /*0600*/  DFMA R8, R8, R16, R22 ;  /* 0x000000100808722b */ /* 0x010fc60000000016 */
[----:B------:R-:W4:Y:S04]  /*0610*/  LDG.E.64 R16, desc[UR10][R28.64+0x10] ;  /* 0x0000100a1c107981 */ /* 0x000f28000c1e1b00 */
[----:B------:R3:W2:Y:S02]  /*0620*/  LDG.E.64 R22, desc[UR10][R24.64+0x18] ;  /* 0x0000180a18167981 */ /* 0x0006a4000c1e1b00 */
[-C--:B---3--:R-:W-:Y:S02]  /*0630*/  DFMA R24, R12, R10.reuse, R14 ;  /* 0x0000000a0c18722b */ /* 0x088fe4000000000e */
[----:B------:R-:W0:Y:S01]  /*0640*/  LDS.128 R12, [R26+0x10] ;  /* 0x000010001a0c7984 */ /* 0x000e220000000c00 */
[----:B-----5:R-:W-:Y:S01]  /*0650*/  DFMA R6, R6, R10, R8 ;  /* 0x0000000a0606722b */ /* 0x020fe20000000008 */
[----:B------:R-:W-:-:S07]  /*0660*/  VIADD R5, R5, 0x4 ;  /* 0x0000000405057836 */ /* 0x000fce0000000000 */
[----:B0-----:R-:W-:Y:S02]  /*0670*/  DFMA R6, R12, R18, R6 ;  /* 0x000000120c06722b */ /* 0x001fe40000000006 */
[----:B----4-:R-:W-:-:S06]  /*0680*/  DFMA R16, R16, R12, R24 ;  /* 0x0000000c1010722b */ /* 0x010fcc0000000018 */
[-C--:B--2---:R-:W-:Y:S02]  /*0690*/  DFMA R22, R22, R14.reuse, R6 ;  /* 0x0000000e1616722b */ /* 0x084fe40000000006 */
[----:B------:R-:W-:-:S11]  /*06a0*/  DFMA R20, R20, R14, R16 ;  /* 0x0000000e1414722b */ /* 0x000fd60000000010 */
.L_x_3:
[----:B------:R-:W-:Y:S05]  /*06b0*/  @!P1 BRA `(.L_x_0) ;  /* 0x0000000000789947 */ /* 0x000fea0003800000 */
[----:B------:R-:W-:Y:S02]  /*06c0*/  ISETP.NE.AND P0, PT, R4, 0x1, PT ;  /* 0x000000010400780c */ /* 0x000fe40003f05270 */
[----:B------:R-:W-:-:S04]  /*06d0*/  LOP3.LUT R0, R0, 0x1, RZ, 0xc0, !PT ;  /* 0x0000000100007812 */ /* 0x000fc800078ec0ff */
[----:B------:R-:W-:-:S07]  /*06e0*/  ISETP.NE.U32.AND P1, PT, R0, 0x1, PT ;  /* 0x000000010000780c */ /* 0x000fce0003f25070 */
[----:B------:R-:W0:Y:S01]  /*06f0*/  @P0 LDC.64 R26, c[0x0][0x388] ;  /* 0x0000e200ff1a0b82 */ /* 0x000e220000000a00 */
[----:B------:R-:W-:Y:S02]  /*0700*/  @P0 IADD3 R29, PT, PT, R2, R5, RZ ;  /* 0x00000005021d0210 */ /* 0x000fe40007ffe0ff */
[----:B------:R-:W-:-:S05]  /*0710*/  @P0 LEA R8, R5, UR4, 0x3 ;  /* 0x0000000405080c11 */ /* 0x000fca000f8e18ff */
[----:B------:R-:W1:Y:S08]  /*0720*/  @P0 LDC.64 R6, c[0x0][0x390] ;  /* 0x0000e400ff060b82 */ /* 0x000e700000000a00 */
[----:B------:R-:W2:Y:S08]  /*0730*/  @!P1 LDC.64 R18, c[0x0][0x388] ;  /* 0x0000e200ff129b82 */ /* 0x000eb00000000a00 */
[----:B------:R-:W3:Y:S01]  /*0740*/  @!P1 LDC.64 R10, c[0x0][0x390] ;  /* 0x0000e400ff0a9b82 */ /* 0x000ee20000000a00 */
[----:B0-----:R-:W-:-:S04]  /*0750*/  @P0 IMAD.WIDE R26, R29, 0x8, R26 ;  /* 0x000000081d1a0825 */ /* 0x001fc800078e021a */
[----:B------:R-:W-:Y:S01]  /*0760*/  @P0 VIADD R5, R5, 0x2 ;  /* 0x0000000205050836 */ /* 0x000fe20000000000 */
[----:B------:R-:W4:Y:S01]  /*0770*/  @P0 LDG.E.64 R14, desc[UR10][R26.64+0x8] ;  /* 0x0000080a1a0e0981 */ /* 0x000f22000c1e1b00 */
[----:B-1----:R-:W-:-:S03]  /*0780*/  @P0 IMAD.WIDE R28, R29, 0x8, R6 ;  /* 0x000000081d1c0825 */ /* 0x002fc600078e0206 */
[----:B------:R-:W5:Y:S04]  /*0790*/  @P0 LDG.E.64 R6, desc[UR10][R26.64] ;  /* 0x0000000a1a060981 */ /* 0x000f68000c1e1b00 */
[----:B------:R-:W4:Y:S01]  /*07a0*/  @P0 LDG.E.64 R12, desc[UR10][R28.64] ;  /* 0x0000000a1c0c0981 */ /* 0x000f22000c1e1b00 */
[----:B------:R-:W-:-:S03]  /*07b0*/  @!P1 IMAD.IADD R25, R2, 0x1, R5 ;  /* 0x0000000102199824 */ /* 0x000fc600078e0205 */
[----:B------:R-:W4:Y:S01]  /*07c0*/  @P0 LDG.E.64 R16, desc[UR10][R28.64+0x8] ;  /* 0x0000080a1c100981 */ /* 0x000f22000c1e1b00 */
[----:B--2---:R-:W-:-:S04]  /*07d0*/  @!P1 IMAD.WIDE R18, R25, 0x8, R18 ;  /* 0x0000000819129825 */ /* 0x004fc800078e0212 */
[----:B---3--:R-:W-:Y:S02]  /*07e0*/  @!P1 IMAD.WIDE R24, R25, 0x8, R10 ;  /* 0x0000000819189825 */ /* 0x008fe400078e020a */
[----:B------:R-:W2:Y:S04]  /*07f0*/  @!P1 LDG.E.64 R18, desc[UR10][R18.64] ;  /* 0x0000000a12129981 */ /* 0x000ea8000c1e1b00 */
[----:B------:R-:W5:Y:S04]  /*0800*/  @P0 LDS.128 R8, [R8] ;  /* 0x0000000008080984 */ /* 0x000f680000000c00 */
[----:B------:R-:W3:Y:S01]  /*0810*/  @!P1 LDG.E.64 R24, desc[UR10][R24.64] ;  /* 0x0000000a18189981 */ /* 0x000ee2000c1e1b00 */
[----:B------:R-:W-:-:S06]  /*0820*/  @!P1 LEA R5, R5, UR4, 0x3 ;  /* 0x0000000405059c11 */ /* 0x000fcc000f8e18ff */
[----:B------:R-:W2:Y:S01]  /*0830*/  @!P1 LDS.64 R4, [R5] ;  /* 0x0000000005049984 */ /* 0x000ea20000000a00 */
[----:B-----5:R-:W-:Y:S02]  /*0840*/  @P0 DFMA R6, R6, R8, R20 ;  /* 0x000000080606022b */ /* 0x020fe40000000014 */
[----:B----4-:R-:W-:-:S06]  /*0850*/  @P0 DFMA R12, R8, R12, R22 ;  /* 0x0000000c080c022b */ /* 0x010fcc0000000016 */
[-C--:B------:R-:W-:Y:S02]  /*0860*/  @P0 DFMA R20, R14, R10.reuse, R6 ;  /* 0x0000000a0e14022b */ /* 0x080fe40000000006 */
[----:B------:R-:W-:-:S06]  /*0870*/  @P0 DFMA R22, R16, R10, R12 ;  /* 0x0000000a1016022b */ /* 0x000fcc000000000c */
[----:B--2---:R-:W-:Y:S02]  /*0880*/  @!P1 DFMA R20, R18, R4, R20 ;  /* 0x000000041214922b */ /* 0x004fe40000000014 */
[----:B---3--:R-:W-:-:S11]  /*0890*/  @!P1 DFMA R22, R4, R24, R22 ;  /* 0x000000180416922b */ /* 0x008fd60000000016 */
.L_x_0:
[----:B------:R-:W-:Y:S01]  /*08a0*/  DMUL R22, R22, R22 ;  /* 0x0000001616167228 */ /* 0x000fe20000000000 */
[----:B------:R-:W-:Y:S01]  /*08b0*/  IMAD.MOV.U32 R8, RZ, RZ, 0x0 ;  /* 0x00000000ff087424 */ /* 0x000fe200078e00ff */
[----:B------:R-:W-:Y:S01]  /*08c0*/  BSSY.RECONVERGENT B0, `(.L_x_4) ;  /* 0x0000013000007945 */ /* 0x000fe20003800200 */
[----:B------:R-:W-:-:S05]  /*08d0*/  IMAD.MOV.U32 R9, RZ, RZ, 0x3fd80000 ;  /* 0x3fd80000ff097424 */ /* 0x000fca00078e00ff */
[----:B------:R-:W-:-:S06]  /*08e0*/  DFMA R20, R20, R20, R22 ;  /* 0x000000141414722b */ /* 0x000fcc0000000016 */
[----:B-1----:R-:W0:Y:S04]  /*08f0*/  MUFU.RSQ64H R5, R21 ;  /* 0x0000001500057308 */ /* 0x002e280000001c00 */
[----:B------:R-:W-:-:S04]  /*0900*/  IADD3 R4, PT, PT, R21, -0x3500000, RZ ;  /* 0xfcb0000015047810 */ /* 0x000fc80007ffe0ff */
[----:B------:R-:W-:Y:S02]  /*0910*/  ISETP.GE.U32.AND P0, PT, R4, 0x7ca00000, PT ;  /* 0x7ca000000400780c */ /* 0x000fe40003f06070 */
[----:B0-----:R-:W-:-:S08]  /*0920*/  DMUL R6, R4, R4 ;  /* 0x0000000404067228 */ /* 0x001fd00000000000 */
[----:B------:R-:W-:-:S08]  /*0930*/  DFMA R6, R20, -R6, 1 ;  /* 0x3ff000001406742b */ /* 0x000fd00000000806 */
[----:B------:R-:W-:Y:S02]  /*0940*/  DFMA R8, R6, R8, 0.5 ;  /* 0x3fe000000608742b */ /* 0x000fe40000000008 */
[----:B------:R-:W-:-:S08]  /*0950*/  DMUL R6, R4, R6 ;  /* 0x0000000604067228 */ /* 0x000fd00000000000 */
[----:B------:R-:W-:-:S08]  /*0960*/  DFMA R10, R8, R6, R4 ;  /* 0x00000006080a722b */ /* 0x000fd00000000004 */
[----:B------:R-:W-:Y:S02]  /*0970*/  DMUL R12, R20, R10 ;  /* 0x0000000a140c7228 */ /* 0x000fe40000000000 */
[----:B------:R-:W-:Y:S01]  /*0980*/  IADD3 R7, PT, PT, R11, -0x100000, RZ ;  /* 0xfff000000b077810 */ /* 0x000fe20007ffe0ff */
[----:B------:R-:W-:-:S05]  /*0990*/  IMAD.MOV.U32 R6, RZ, RZ, R10 ;  /* 0x000000ffff067224 */ /* 0x000fca00078e000a */
[----:B------:R-:W-:-:S08]  /*09a0*/  DFMA R14, R12, -R12, R20 ;  /* 0x8000000c0c0e722b */ /* 0x000fd00000000014 */
[----:B------:R-:W-:Y:S01]  /*09b0*/  DFMA R8, R14, R6, R12 ;  /* 0x000000060e08722b */ /* 0x000fe2000000000c */
[----:B------:R-:W-:Y:S10]  /*09c0*/  @!P0 BRA `(.L_x_5) ;  /* 0x0000000000088947 */ /* 0x000ff40003800000 */
[----:B------:R-:W-:-:S07]  /*09d0*/  MOV R0, 0x9f0 ;  /* 0x000009f000007802 */ /* 0x000fce0000000f00 */
[----:B------:R-:W-:Y:S05]  /*09e0*/  CALL.REL.NOINC `($__internal_0_$__cuda_sm20_dsqrt_rn_f64_mediumpath_v1) ;  /* 0x0000000000387944 */ /* 0x000fea0003c00000 */
.L_x_5:
[----:B------:R-:W-:Y:S05]  /*09f0*/  BSYNC.RECONVERGENT B0 ;  /* 0x0000000000007941 */ /* 0x000fea0003800200 */
.L_x_4:
[----:B------:R-:W0:Y:S01]  /*0a00*/  LDC.64 R4, c[0x0][0x3a0] ;  /* 0x0000e800ff047b82 */ /* 0x000e220000000a00 */
[----:B------:R-:W-:Y:S01]  /*0a10*/  MOV R0, 0x0 ;  /* 0x0000000000007802 */ /* 0x000fe20000000f00 */
[----:B------:R-:W1:Y:S01]  /*0a20*/  LDCU.64 UR4, c[0x4][0x8] ;  /* 0x01000100ff0477ac */ /* 0x000e620008000a00 */
[----:B------:R-:W-:-:S05]  /*0a30*/  CS2R R6, SRZ ;  /* 0x0000000000067805 */ /* 0x000fca000001ff00 */
[----:B------:R2:W3:Y:S01]  /*0a40*/  LDC.64 R10, c[0x4][R0] ;  /* 0x01000000000a7b82 */ /* 0x0004e20000000a00 */
[----:B0-----:R-:W-:Y:S01]  /*0a50*/  IMAD.WIDE R2, R3, 0x8, R4 ;  /* 0x0000000803027825 */ /* 0x001fe200078e0204 */
[----:B-1----:R-:W-:-:S03]  /*0a60*/  MOV R5, UR5 ;  /* 0x0000000500057c02 */ /* 0x002fc60008000f00 */
[----:B------:R-:W-:Y:S01]  /*0a70*/  IMAD.U32 R4, RZ, RZ, UR4 ;  /* 0x00000004ff047e24 */ /* 0x000fe2000f8e00ff */
[----:B------:R2:W-:Y:S02]  /*0a80*/  STG.E.64 desc[UR10][R2.64], R8 ;  /* 0x0000000802007986 */ /* 0x0005e4000c101b0a */
[----:B------:R-:W-:Y:S06]  /*0a90*/  BAR.SYNC.DEFER_BLOCKING 0x0 ;  /* 0x0000000000007b1d */ /* 0x000fec0000010000 */
[----:B------:R-:W-:-:S07]  /*0aa0*/  LEPC R20, `(.L_x_6) ;  /* 0x000000001014794e */ /* 0x000fce0000000000 */
[----:B--23--:R-:W-:Y:S05]  /*0ab0*/  CALL.ABS.NOINC R10 ;  /* 0x000000000a007343 */ /* 0x00cfea0003c00000 */
.L_x_6:
[----:B------:R-:W-:Y:S05]  /*0ac0*/  EXIT ;  /* 0x000000000000794d */ /* 0x000fea0003800000 */
        .weak           $__internal_0_$__cuda_sm20_dsqrt_rn_f64_mediumpath_v1
        .type           $__internal_0_$__cuda_sm20_dsqrt_rn_f64_mediumpath_v1,@function
        .size           $__internal_0_$__cuda_sm20_dsqrt_rn_f64_mediumpath_v1,(.L_x_34 - $__internal_0_$__cuda_sm20_dsqrt_rn_f64_mediumpath_v1)
$__internal_0_$__cuda_sm20_dsqrt_rn_f64_mediumpath_v1:
[----:B------:R-:W-:Y:S01]  /*0ad0*/  ISETP.GE.U32.AND P0, PT, R4, -0x3400000, PT ;  /* 0xfcc000000400780c */ /* 0x000fe20003f06070 */
[----:B------:R-:W-:Y:S01]  /*0ae0*/  BSSY.RECONVERGENT B1, `(.L_x_7) ;  /* 0x0000028000017945 */ /* 0x000fe20003800200 */
[----:B------:R-:W-:Y:S01]  /*0af0*/  IMAD.MOV.U32 R11, RZ, RZ, R7 ;  /* 0x000000ffff0b7224 */ /* 0x000fe200078e0007 */
[----:B------:R-:W-:Y:S01]  /*0b00*/  MOV R7, R21 ;  /* 0x0000001500077202 */ /* 0x000fe20000000f00 */
[----:B------:R-:W-:Y:S02]  /*0b10*/  IMAD.MOV.U32 R6, RZ, RZ, R20 ;  /* 0x000000ffff067224 */ /* 0x000fe400078e0014 */
[----:B------:R-:W-:Y:S02]  /*0b20*/  IMAD.MOV.U32 R4, RZ, RZ, R14 ;  /* 0x000000ffff047224 */ /* 0x000fe400078e000e */
[----:B------:R-:W-:-:S05]  /*0b30*/  IMAD.MOV.U32 R5, RZ, RZ, R15 ;  /* 0x000000ffff057224 */ /* 0x000fca00078e000f */
[----:B------:R-:W-:Y:S05]  /*0b40*/  @!P0 BRA `(.L_x_8) ;  /* 0x0000000000208947 */ /* 0x000fea0003800000 */
[----:B------:R-:W-:-:S10]  /*0b50*/  DFMA.RM R4, R4, R10, R12 ;  /* 0x0000000a0404722b */ /* 0x000fd4000000400c */
[----:B------:R-:W-:-:S04]  /*0b60*/  IADD3 R8, P0, PT, R4, 0x1, RZ ;  /* 0x0000000104087810 */ /* 0x000fc80007f1e0ff */
[----:B------:R-:W-:-:S06]  /*0b70*/  IADD3.X R9, PT, PT, RZ, R5, RZ, P0, !PT ;  /* 0x00000005ff097210 */ /* 0x000fcc00007fe4ff */
[----:B------:R-:W-:-:S08]  /*0b80*/  DFMA.RP R6, -R4, R8, R6 ;  /* 0x000000080406722b */ /* 0x000fd00000008106 */
[----:B------:R-:W-:-:S06]  /*0b90*/  DSETP.GT.AND P0, PT, R6, RZ, PT ;  /* 0x000000ff0600722a */ /* 0x000fcc0003f04000 */
[----:B------:R-:W-:Y:S02]  /*0ba0*/  FSEL R4, R8, R4, P0 ;  /* 0x0000000408047208 */ /* 0x000fe40000000000 */
[----:B------:R-:W-:Y:S01]  /*0bb0*/  FSEL R5, R9, R5, P0 ;  /* 0x0000000509057208 */ /* 0x000fe20000000000 */
[----:B------:R-:W-:Y:S06]  /*0bc0*/  BRA `(.L_x_9) ;  /* 0x0000000000647947 */ /* 0x000fec0003800000 */
.L_x_8:
[----:B------:R-:W-:-:S14]  /*0bd0*/  DSETP.NE.AND P0, PT, R6, RZ, PT ;  /* 0x000000ff0600722a */ /* 0x000fdc0003f05000 */
[----:B------:R-:W-:Y:S05]  /*0be0*/  @!P0 BRA `(.L_x_10) ;  /* 0x0000000000588947 */ /* 0x000fea0003800000 */
[----:B------:R-:W-:-:S13]  /*0bf0*/  ISETP.GE.AND P0, PT, R7, RZ, PT ;  /* 0x000000ff0700720c */ /* 0x000fda0003f06270 */
[----:B------:R-:W-:Y:S02]  /*0c00*/  @!P0 IMAD.MOV.U32 R4, RZ, RZ, 0x0 ;  /* 0x00000000ff048424 */ /* 0x000fe400078e00ff */
[----:B------:R-:W-:Y:S01]  /*0c10*/  @!P0 IMAD.MOV.U32 R5, RZ, RZ, -0x80000 ;  /* 0xfff80000ff058424 */ /* 0x000fe200078e00ff */
[----:B------:R-:W-:Y:S06]  /*0c20*/  @!P0 BRA `(.L_x_9) ;  /* 0x00000000004c8947 */ /* 0x000fec0003800000 */
[----:B------:R-:W-:-:S13]  /*0c30*/  ISETP.GT.AND P0, PT, R7, 0x7fefffff, PT ;  /* 0x7fefffff0700780c */ /* 0x000fda0003f04270 */
[----:B------:R-:W-:Y:S05]  /*0c40*/  @P0 BRA `(.L_x_10) ;  /* 0x0000000000400947 */ /* 0x000fea0003800000 */
[----:B------:R-:W-:Y:S01]  /*0c50*/  DMUL R4, R6, 8.11296384146066816958e+31 ;  /* 0x4690000006047828 */ /* 0x000fe20000000000 */
[----:B------:R-:W-:Y:S01]  /*0c60*/  IMAD.MOV.U32 R10, RZ, RZ, 0x0 ;  /* 0x00000000ff0a7424 */ /* 0x000fe200078e00ff */
[----:B------:R-:W-:Y:S01]  /*0c70*/  MOV R6, RZ ;  /* 0x000000ff00067202 */ /* 0x000fe20000000f00 */
[----:B------:R-:W-:-:S03]  /*0c80*/  IMAD.MOV.U32 R11, RZ, RZ, 0x3fd80000 ;  /* 0x3fd80000ff0b7424 */ /* 0x000fc600078e00ff */
[----:B------:R-:W0:Y:S02]  /*0c90*/  MUFU.RSQ64H R7, R5 ;  /* 0x0000000500077308 */ /* 0x000e240000001c00 */
[----:B0-----:R-:W-:-:S08]  /*0ca0*/  DMUL R8, R6, R6 ;  /* 0x0000000606087228 */ /* 0x001fd00000000000 */
[----:B------:R-:W-:-:S08]  /*0cb0*/  DFMA R8, R4, -R8, 1 ;  /* 0x3ff000000408742b */ /* 0x000fd00000000808 */
[----:B------:R-:W-:Y:S02]  /*0cc0*/  DFMA R10, R8, R10, 0.5 ;  /* 0x3fe00000080a742b */ /* 0x000fe4000000000a */
[----:B------:R-:W-:-:S08]  /*0cd0*/  DMUL R8, R6, R8 ;  /* 0x0000000806087228 */ /* 0x000fd00000000000 */
[----:B------:R-:W-:-:S08]  /*0ce0*/  DFMA R8, R10, R8, R6 ;  /* 0x000000080a08722b */ /* 0x000fd00000000006 */
[----:B------:R-:W-:Y:S02]  /*0cf0*/  DMUL R6, R4, R8 ;  /* 0x0000000804067228 */ /* 0x000fe40000000000 */
[----:B------:R-:W-:-:S06]  /*0d00*/  IADD3 R9, PT, PT, R9, -0x100000, RZ ;  /* 0xfff0000009097810 */ /* 0x000fcc0007ffe0ff */
[----:B------:R-:W-:-:S08]  /*0d10*/  DFMA R10, R6, -R6, R4 ;  /* 0x80000006060a722b */ /* 0x000fd00000000004 */
[----:B------:R-:W-:-:S10]  /*0d20*/  DFMA R4, R8, R10, R6 ;  /* 0x0000000a0804722b */ /* 0x000fd40000000006 */
[----:B------:R-:W-:Y:S01]  /*0d30*/  VIADD R5, R5, 0xfcb00000 ;  /* 0xfcb0000005057836 */ /* 0x000fe20000000000 */
[----:B------:R-:W-:Y:S06]  /*0d40*/  BRA `(.L_x_9) ;  /* 0x0000000000047947 */ /* 0x000fec0003800000 */
.L_x_10:
[----:B------:R-:W-:-:S11]  /*0d50*/  DADD R4, R6, R6 ;  /* 0x0000000006047229 */ /* 0x000fd60000000006 */
.L_x_9:
[----:B------:R-:W-:Y:S05]  /*0d60*/  BSYNC.RECONVERGENT B1 ;  /* 0x0000000000017941 */ /* 0x000fea0003800200 */
.L_x_7:
[----:B------:R-:W-:Y:S01]  /*0d70*/  MOV R9, R5 ;  /* 0x0000000500097202 */ /* 0x000fe20000000f00 */
[----:B------:R-:W-:Y:S02]  /*0d80*/  HFMA2 R5, -RZ, RZ, 0, 0 ;  /* 0x00000000ff057431 */ /* 0x000fe400000001ff */
[----:B------:R-:W-:Y:S02]  /*0d90*/  IMAD.MOV.U32 R8, RZ, RZ, R4 ;  /* 0x000000ffff087224 */ /* 0x000fe400078e0004 */
[----:B------:R-:W-:-:S04]  /*0da0*/  IMAD.MOV.U32 R4, RZ, RZ, R0 ;  /* 0x000000ffff047224 */ /* 0x000fc800078e0000 */
[----:B------:R-:W-:Y:S05]  /*0db0*/  RET.REL.NODEC R4 `(_Z3DFTPdS_S_iS_) ;  /* 0xfffffff004907950 */ /* 0x000fea0003c3ffff */
.L_x_11:
[----:B------:R-:W-:-:S00]  /*0dc0*/  BRA `(.L_x_11) ;  /* 0xfffffffc00fc7947 */ /* 0x000fc0000383ffff */
[----:B------:R-:W-:-:S00]  /*0dd0*/  NOP ;  /* 0x0000000000007918 */ /* 0x000fc00000000000 */
        /* <DEDUP_REMOVED lines=10> */
.L_x_34:


//--------------------- .text._Z9SinodailsPdS_i   --------------------------
	.section	.text._Z9SinodailsPdS_i,"ax",@progbits
	.align	128
        .global         _Z9SinodailsPdS_i
        .type           _Z9SinodailsPdS_i,@function
        .size           _Z9SinodailsPdS_i,(.L_x_36 - _Z9SinodailsPdS_i)
        .other          _Z9SinodailsPdS_i,@"STO_CUDA_ENTRY STV_DEFAULT"
_Z9SinodailsPdS_i:
.text._Z9SinodailsPdS_i:
[----:B------:R-:W0:Y:S01]  /*0000*/  LDC R1, c[0x0][0x37c] ;  /* 0x0000df00ff017b82 */ /* 0x000e220000000800 */
[----:B------:R-:W1:Y:S07]  /*0010*/  S2R R0, SR_TID.X ;  /* 0x0000000000007919 */ /* 0x000e6e0000002100 */
[----:B------:R-:W2:Y:S01]  /*0020*/  LDC R5, c[0x0][0x390] ;  /* 0x0000e400ff057b82 */ /* 0x000ea20000000800 */
[----:B------:R-:W1:Y:S01]  /*0030*/  LDCU UR4, c[0x0][0x360] ;  /* 0x00006c00ff0477ac */ /* 0x000e620008000800 */
[----:B0-----:R-:W-:Y:S01]  /*0040*/  VIADD R1, R1, 0xffffffd8 ;  /* 0xffffffd801017836 */ /* 0x001fe20000000000 */
[----:B------:R-:W1:Y:S01]  /*0050*/  S2R R3, SR_CTAID.X ;  /* 0x0000000000037919 */ /* 0x000e620000002500 */
[----:B--2---:R-:W-:Y:S01]  /*0060*/  ISETP.GE.AND P0, PT, R5, 0x1, PT ;  /* 0x000000010500780c */ /* 0x004fe20003f06270 */
[----:B-1----:R-:W-:-:S05]  /*0070*/  IMAD R0, R3, UR4, R0 ;  /* 0x0000000403007c24 */ /* 0x002fca000f8e0200 */
[----:B------:R-:W-:-:S13]  /*0080*/  ISETP.GE.OR P0, PT, R0, R5, !P0 ;  /* 0x000000050000720c */ /* 0x000fda0004706670 */
[----:B------:R-:W-:Y:S05]  /*0090*/  @P0 EXIT ;  /* 0x000000000000094d */ /* 0x000fea0003800000 */
[----:B------:R-:W0:Y:S01]  /*00a0*/  LDC.64 R18, c[0x0][0x380] ;  /* 0x0000e000ff127b82 */ /* 0x000e220000000a00 */
[----:B------:R1:W2:Y:S01]  /*00b0*/  I2F.F64.U32 R20, R5 ;  /* 0x0000000500147312 */ /* 0x0002a20000201800 */
[----:B------:R-:W-:Y:S01]  /*00c0*/  IMAD R2, R0, R5, RZ ;  /* 0x0000000500027224 */ /* 0x000fe200078e02ff */
[----:B------:R-:W3:Y:S01]  /*00d0*/  LDCU.64 UR4, c[0x0][0x358] ;  /* 0x00006b00ff0477ac */ /* 0x000ee20008000a00 */
[----:B------:R-:W-:Y:S02]  /*00e0*/  IMAD.MOV R3, RZ, RZ, -R5 ;  /* 0x000000ffff037224 */ /* 0x000fe400078e0a05 */
[----:B------:R-:W-:Y:S01]  /*00f0*/  IMAD.MOV.U32 R17, RZ, RZ, RZ ;  /* 0x000000ffff117224 */ /* 0x000fe200078e00ff */
[----:B------:R-:W4:Y:S06]  /*0100*/  LDCU.64 UR8, c[0x4][0x18] ;  /* 0x01000300ff0877ac */ /* 0x000f2c0008000a00 */
.L_x_20:
[----:B012---:R-:W1:Y:S01]  /*0110*/  MUFU.RCP64H R5, R21 ;  /* 0x0000001500057308 */ /* 0x007e620000001800 */
[----:B------:R-:W-:Y:S01]  /*0120*/  IMAD.MOV.U32 R4, RZ, RZ, 0x1 ;  /* 0x00000001ff047424 */ /* 0x000fe200078e00ff */
[----:B------:R-:W-:Y:S01]  /*0130*/  UMOV UR6, 0x23fee2ca ;  /* 0x23fee2ca00067882 */ /* 0x000fe20000000000 */
[----:B------:R-:W-:Y:S01]  /*0140*/  UMOV UR7, 0x400921d3 ;  /* 0x400921d300077882 */ /* 0x000fe20000000000 */
[----:B------:R-:W-:Y:S04]  /*0150*/  BSSY.RECONVERGENT B0, `(.L_x_12) ;  /* 0x0000011000007945 */ /* 0x000fe80003800200 */
[----:B------:R-:W2:Y:S01]  /*0160*/  I2F.F64 R8, R17 ;  /* 0x0000001100087312 */ /* 0x000ea20000201c00 */
[----:B-1----:R-:W-:Y:S02]  /*0170*/  DFMA R6, -R20, R4, 1 ;  /* 0x3ff000001406742b */ /* 0x002fe40000000104 */
[----:B--2---:R-:W-:-:S06]  /*0180*/  DMUL R8, R8, UR6 ;  /* 0x0000000608087c28 */ /* 0x004fcc0008000000 */
[----:B------:R-:W-:-:S08]  /*0190*/  DFMA R6, R6, R6, R6 ;  /* 0x000000060606722b */ /* 0x000fd00000000006 */
[----:B------:R-:W-:Y:S01]  /*01a0*/  DFMA R6, R4, R6, R4 ;  /* 0x000000060406722b */ /* 0x000fe20000000004 */
[----:B------:R-:W-:-:S07]  /*01b0*/  FSETP.GEU.AND P1, PT, |R9|, 6.5827683646048100446e-37, PT ;  /* 0x036000000900780b */ /* 0x000fce0003f2e200 */
[----:B------:R-:W-:-:S08]  /*01c0*/  DFMA R4, -R20, R6, 1 ;  /* 0x3ff000001404742b */ /* 0x000fd00000000106 */
[----:B------:R-:W-:-:S08]  /*01d0*/  DFMA R4, R6, R4, R6 ;  /* 0x000000040604722b */ /* 0x000fd00000000006 */
[----:B------:R-:W-:-:S08]  /*01e0*/  DMUL R22, R8, R4 ;  /* 0x0000000408167228 */ /* 0x000fd00000000000 */
[----:B------:R-:W-:-:S08]  /*01f0*/  DFMA R6, -R20, R22, R8 ;  /* 0x000000161406722b */ /* 0x000fd00000000108 */
[----:B------:R-:W-:-:S10]  /*0200*/  DFMA R22, R4, R6, R22 ;  /* 0x000000060416722b */ /* 0x000fd40000000016 */
[----:B------:R-:W-:-:S05]  /*0210*/  FFMA R4, RZ, R21, R23 ;  /* 0x00000015ff047223 */ /* 0x000fca0000000017 */
[----:B------:R-:W-:-:S13]  /*0220*/  FSETP.GT.AND P0, PT, |R4|, 1.469367938527859385e-39, PT ;  /* 0x001000000400780b */ /* 0x000fda0003f04200 */
[----:B------:R-:W-:Y:S05]  /*0230*/  @P0 BRA P1, `(.L_x_13) ;  /* 0x0000000000080947 */ /* 0x000fea0000800000 */
[----:B------:R-:W-:-:S07]  /*0240*/  MOV R4, 0x260 ;  /* 0x0000026000047802 */ /* 0x000fce0000000f00 */
[----:B0--34-:R-:W-:Y:S05]  /*0250*/  CALL.REL.NOINC `($__internal_1_$__cuda_sm20_div_rn_f64_full) ;  /* 0x0000000800047944 */ /* 0x019fea0003c00000 */
.L_x_13:
[----:B---34-:R-:W-:Y:S05]  /*0260*/  BSYNC.RECONVERGENT B0 ;  /* 0x0000000000007941 */ /* 0x018fea0003800200 */
.L_x_12:
[----:B------:R-:W-:Y:S01]  /*0270*/  DSETP.NEU.AND P0, PT, |R22|, +INF , PT ;  /* 0x7ff000001600742a */ /* 0x000fe20003f0d200 */
[----:B------:R-:W-:-:S13]  /*0280*/  BSSY.RECONVERGENT B0, `(.L_x_14) ;  /* 0x000001e000007945 */ /* 0x000fda0003800200 */
[----:B------:R-:W-:Y:S01]  /*0290*/  @!P0 DMUL R28, RZ, R22 ;  /* 0x00000016ff1c8228 */ /* 0x000fe20000000000 */
[----:B------:R-:W-:Y:S01]  /*02a0*/  @!P0 IMAD.MOV.U32 R16, RZ, RZ, 0x1 ;  /* 0x00000001ff108424 */ /* 0x000fe200078e00ff */
[----:B------:R-:W-:Y:S09]  /*02b0*/  @!P0 BRA `(.L_x_15) ;  /* 0x0000000000688947 */ /* 0x000ff20003800000 */
[----:B------:R-:W-:Y:S01]  /*02c0*/  UMOV UR6, 0x6dc9c883 ;  /* 0x6dc9c88300067882 */ /* 0x000fe20000000000 */
[----:B------:R-:W-:Y:S01]  /*02d0*/  UMOV UR7, 0x3fe45f30 ;  /* 0x3fe45f3000077882 */ /* 0x000fe20000000000 */
[C---:B------:R-:W-:Y:S01]  /*02e0*/  DSETP.GE.AND P0, PT, |R22|.reuse, 2.14748364800000000000e+09, PT ;  /* 0x41e000001600742a */ /* 0x040fe20003f06200 */
[----:B------:R-:W-:Y:S01]  /*02f0*/  BSSY.RECONVERGENT B1, `(.L_x_16) ;  /* 0x0000015000017945 */ /* 0x000fe20003800200 */
[----:B------:R-:W-:Y:S01]  /*0300*/  DMUL R4, R22, UR6 ;  /* 0x0000000616047c28 */ /* 0x000fe20008000000 */
[----:B------:R-:W-:Y:S01]  /*0310*/  UMOV UR6, 0x54442d18 ;  /* 0x54442d1800067882 */ /* 0x000fe20000000000 */
[----:B------:R-:W-:-:S08]  /*0320*/  UMOV UR7, 0x3ff921fb ;  /* 0x3ff921fb00077882 */ /* 0x000fd00000000000 */
[----:B------:R-:W1:Y:S08]  /*0330*/  F2I.F64 R4, R4 ;  /* 0x0000000400047311 */ /* 0x000e700000301100 */
[----:B-1----:R-:W1:Y:S02]  /*0340*/  I2F.F64 R28, R4 ;  /* 0x00000004001c7312 */ /* 0x002e640000201c00 */
[----:B-1----:R-:W-:Y:S01]  /*0350*/  DFMA R6, R28, -UR6, R22 ;  /* 0x800000061c067c2b */ /* 0x002fe20008000016 */
[----:B------:R-:W-:Y:S01]  /*0360*/  UMOV UR6, 0x33145c00 ;  /* 0x33145c0000067882 */ /* 0x000fe20000000000 */
[----:B------:R-:W-:-:S06]  /*0370*/  UMOV UR7, 0x3c91a626 ;  /* 0x3c91a62600077882 */ /* 0x000fcc0000000000 */
[----:B------:R-:W-:Y:S01]  /*0380*/  DFMA R6, R28, -UR6, R6 ;  /* 0x800000061c067c2b */ /* 0x000fe20008000006 */
[----:B------:R-:W-:Y:S01]  /*0390*/  UMOV UR6, 0x252049c0 ;  /* 0x252049c000067882 */ /* 0x000fe20000000000 */
[----:B------:R-:W-:-:S06]  /*03a0*/  UMOV UR7, 0x397b839a ;  /* 0x397b839a00077882 */ /* 0x000fcc0000000000 */
[----:B------:R-:W-:Y:S01]  /*03b0*/  DFMA R28, R28, -UR6, R6 ;  /* 0x800000061c1c7c2b */ /* 0x000fe20008000006 */
[----:B------:R-:W-:Y:S10]  /*03c0*/  @!P0 BRA `(.L_x_17) ;  /* 0x00000000001c8947 */ /* 0x000ff40003800000 */
[----:B------:R-:W-:Y:S01]  /*03d0*/  IMAD.MOV.U32 R12, RZ, RZ, R22 ;  /* 0x000000ffff0c7224 */ /* 0x000fe200078e0016 */
[----:B------:R-:W-:Y:S01]  /*03e0*/  MOV R4, 0x410 ;  /* 0x0000041000047802 */ /* 0x000fe20000000f00 */
[----:B------:R-:W-:-:S07]  /*03f0*/  IMAD.MOV.U32 R5, RZ, RZ, R23 ;  /* 0x000000ffff057224 */ /* 0x000fce00078e0017 */
[----:B0-----:R-:W-:Y:S05]  /*0400*/  CALL.REL.NOINC `($_Z9SinodailsPdS_i$__internal_trig_reduction_slowpathd) ;  /* 0x0000000c00087944 */ /* 0x001fea0003c00000 */
[----:B------:R-:W-:Y:S02]  /*0410*/  IMAD.MOV.U32 R4, RZ, RZ, R7 ;  /* 0x000000ffff047224 */ /* 0x000fe400078e0007 */
[----:B------:R-:W-:Y:S02]  /*0420*/  IMAD.MOV.U32 R28, RZ, RZ, R12 ;  /* 0x000000ffff1c7224 */ /* 0x000fe400078e000c */
[----:B------:R-:W-:-:S07]  /*0430*/  IMAD.MOV.U32 R29, RZ, RZ, R13 ;  /* 0x000000ffff1d7224 */ /* 0x000fce00078e000d */
.L_x_17:
[----:B------:R-:W-:Y:S05]  /*0440*/  BSYNC.RECONVERGENT B1 ;  /* 0x0000000000017941 */ /* 0x000fea0003800200 */
.L_x_16:
[----:B------:R-:W-:-:S07]  /*0450*/  VIADD R16, R4, 0x1 ;  /* 0x0000000104107836 */ /* 0x000fce0000000000 */
.L_x_15:
[----:B------:R-:W-:Y:S05]  /*0460*/  BSYNC.RECONVERGENT B0 ;  /* 0x0000000000007941 */ /* 0x000fea0003800200 */
.L_x_14:
[----:B------:R-:W-:-:S05]  /*0470*/  IMAD.SHL.U32 R4, R16, 0x40, RZ ;  /* 0x0000004010047824 */ /* 0x000fca00078e00ff */
[----:B------:R-:W-:-:S04]  /*0480*/  LOP3.LUT R4, R4, 0x40, RZ, 0xc0, !PT ;  /* 0x0000004004047812 */ /* 0x000fc800078ec0ff */
[----:B------:R-:W-:-:S05]  /*0490*/  IADD3 R12, P0, PT, R4, UR8, RZ ;  /* 0x00000008040c7c10 */ /* 0x000fca000ff1e0ff */
[----:B------:R-:W-:-:S05]  /*04a0*/  IMAD.X R13, RZ, RZ, UR9, P0 ;  /* 0x00000009ff0d7e24 */ /* 0x000fca00080e06ff */
[----:B------:R-:W2:Y:S04]  /*04b0*/  LDG.E.128.CONSTANT R4, desc[UR4][R12.64] ;  /* 0x000000040c047981 */ /* 0x000ea8000c1e9d00 */
[----:B------:R-:W3:Y:S04]  /*04c0*/  LDG.E.128.CONSTANT R8, desc[UR4][R12.64+0x10] ;  /* 0x000010040c087981 */ /* 0x000ee8000c1e9d00 */
[----:B------:R-:W4:Y:S01]  /*04d0*/  LDG.E.128.CONSTANT R12, desc[UR4][R12.64+0x20] ;  /* 0x000020040c0c7981 */ /* 0x000f22000c1e9d00 */
[----:B------:R-:W-:Y:S01]  /*04e0*/  LOP3.LUT R24, R16, 0x1, RZ, 0xc0, !PT ;  /* 0x0000000110187812 */ /* 0x000fe200078ec0ff */
[----:B------:R-:W-:Y:S01]  /*04f0*/  IMAD.MOV.U32 R25, RZ, RZ, 0x3da8ff83 ;  /* 0x3da8ff83ff197424 */ /* 0x000fe200078e00ff */
[----:B------:R-:W-:Y:S01]  /*0500*/  DMUL R26, R28, R28 ;  /* 0x0000001c1c1a7228 */ /* 0x000fe20000000000 */
[----:B------:R-:W-:Y:S01]  /*0510*/  BSSY.RECONVERGENT B0, `(.L_x_18) ;  /* 0x0000030000007945 */ /* 0x000fe20003800200 */
[----:B------:R-:W-:Y:S01]  /*0520*/  ISETP.NE.U32.AND P0, PT, R24, 0x1, PT ;  /* 0x000000011800780c */ /* 0x000fe20003f05070 */
[----:B------:R-:W-:-:S03]  /*0530*/  IMAD.MOV.U32 R24, RZ, RZ, 0x20fd8164 ;  /* 0x20fd8164ff187424 */ /* 0x000fc600078e00ff */
[----:B------:R-:W-:Y:S02]  /*0540*/  FSEL R25, -R25, 0.11223486810922622681, !P0 ;  /* 0x3de5db6519197808 */ /* 0x000fe40004000100 */
[----:B------:R-:W-:-:S06]  /*0550*/  FSEL R24, R24, -8.06006814911005101289e+34, !P0 ;  /* 0xf9785eba18187808 */ /* 0x000fcc0004000000 */
[----:B--2---:R-:W-:-:S08]  /*0560*/  DFMA R4, R26, R24, R4 ;  /* 0x000000181a04722b */ /* 0x004fd00000000004 */
[----:B------:R-:W-:-:S08]  /*0570*/  DFMA R4, R26, R4, R6 ;  /* 0x000000041a04722b */ /* 0x000fd00000000006 */
[----:B---3--:R-:W-:-:S08]  /*0580*/  DFMA R4, R26, R4, R8 ;  /* 0x000000041a04722b */ /* 0x008fd00000000008 */
[----:B------:R-:W-:-:S08]  /*0590*/  DFMA R4, R26, R4, R10 ;  /* 0x000000041a04722b */ /* 0x000fd0000000000a */
[----:B----4-:R-:W-:-:S08]  /*05a0*/  DFMA R4, R26, R4, R12 ;  /* 0x000000041a04722b */ /* 0x010fd0000000000c */
[----:B------:R-:W-:-:S08]  /*05b0*/  DFMA R4, R26, R4, R14 ;  /* 0x000000041a04722b */ /* 0x000fd0000000000e */
[----:B------:R-:W-:Y:S02]  /*05c0*/  DFMA R28, R4, R28, R28 ;  /* 0x0000001c041c722b */ /* 0x000fe4000000001c */
[----:B------:R-:W-:-:S10]  /*05d0*/  DFMA R4, R26, R4, 1 ;  /* 0x3ff000001a04742b */ /* 0x000fd40000000004 */
[----:B------:R-:W-:Y:S02]  /*05e0*/  FSEL R6, R4, R28, !P0 ;  /* 0x0000001c04067208 */ /* 0x000fe40004000000 */
[----:B------:R-:W-:Y:S02]  /*05f0*/  FSEL R7, R5, R29, !P0 ;  /* 0x0000001d05077208 */ /* 0x000fe40004000000 */
[----:B------:R-:W-:-:S04]  /*0600*/  LOP3.LUT P0, RZ, R16, 0x2, RZ, 0xc0, !PT ;  /* 0x0000000210ff7812 */ /* 0x000fc8000780c0ff */
[----:B------:R-:W-:-:S10]  /*0610*/  DADD R4, RZ, -R6 ;  /* 0x00000000ff047229 */ /* 0x000fd40000000806 */
[----:B------:R-:W-:Y:S02]  /*0620*/  FSEL R6, R6, R4, !P0 ;  /* 0x0000000406067208 */ /* 0x000fe40004000000 */
[----:B------:R-:W-:Y:S01]  /*0630*/  FSEL R7, R7, R5, !P0 ;  /* 0x0000000507077208 */ /* 0x000fe20004000000 */
[----:B0-----:R-:W-:Y:S01]  /*0640*/  IMAD.WIDE R4, R2, 0x8, R18 ;  /* 0x0000000802047825 */ /* 0x001fe200078e0212 */
[----:B------:R-:W-:-:S04]  /*0650*/  DSETP.NEU.AND P0, PT, |R22|, +INF , PT ;  /* 0x7ff000001600742a */ /* 0x000fc80003f0d200 */
[----:B------:R0:W-:Y:S10]  /*0660*/  STG.E.64 desc[UR4][R4.64], R6 ;  /* 0x0000000604007986 */ /* 0x0001f4000c101b04 */
[----:B------:R-:W-:Y:S01]  /*0670*/  @!P0 DMUL R24, RZ, R22 ;  /* 0x00000016ff188228 */ /* 0x000fe20000000000 */
[----:B------:R-:W-:Y:S01]  /*0680*/  @!P0 IMAD.MOV.U32 R16, RZ, RZ, RZ ;  /* 0x000000ffff108224 */ /* 0x000fe200078e00ff */
[----:B------:R-:W-:Y:S09]  /*0690*/  @!P0 BRA `(.L_x_19) ;  /* 0x00000000005c8947 */ /* 0x000ff20003800000 */
[----:B------:R-:W-:Y:S01]  /*06a0*/  UMOV UR6, 0x6dc9c883 ;  /* 0x6dc9c88300067882 */ /* 0x000fe20000000000 */
[----:B------:R-:W-:Y:S01]  /*06b0*/  UMOV UR7, 0x3fe45f30 ;  /* 0x3fe45f3000077882 */ /* 0x000fe20000000000 */
[C---:B------:R-:W-:Y:S02]  /*06c0*/  DSETP.GE.AND P0, PT, |R22|.reuse, 2.14748364800000000000e+09, PT ;  /* 0x41e000001600742a */ /* 0x040fe40003f06200 */
[----:B0-----:R-:W-:Y:S01]  /*06d0*/  DMUL R4, R22, UR6 ;  /* 0x0000000616047c28 */ /* 0x001fe20008000000 */
[----:B------:R-:W-:Y:S01]  /*06e0*/  UMOV UR6, 0x54442d18 ;  /* 0x54442d1800067882 */ /* 0x000fe20000000000 */
[----:B------:R-:W-:-:S04]  /*06f0*/  UMOV UR7, 0x3ff921fb ;  /* 0x3ff921fb00077882 */ /* 0x000fc80000000000 */
[----:B------:R-:W0:Y:S08]  /*0700*/  F2I.F64 R16, R4 ;  /* 0x0000000400107311 */ /* 0x000e300000301100 */
[----:B0-----:R-:W0:Y:S02]  /*0710*/  I2F.F64 R24, R16 ;  /* 0x0000001000187312 */ /* 0x001e240000201c00 */
[----:B0-----:R-:W-:Y:S01]  /*0720*/  DFMA R6, R24, -UR6, R22 ;  /* 0x8000000618067c2b */ /* 0x001fe20008000016 */
        /* <DEDUP_REMOVED lines=10> */
[----:B------:R-:W-:Y:S05]  /*07d0*/  CALL.REL.NOINC `($_Z9SinodailsPdS_i$__internal_trig_reduction_slowpathd) ;  /* 0x0000000800147944 */ /* 0x000fea0003c00000 */
[----:B------:R-:W-:Y:S02]  /*07e0*/  IMAD.MOV.U32 R16, RZ, RZ, R7 ;  /* 0x000000ffff107224 */ /* 0x000fe400078e0007 */
[----:B------:R-:W-:Y:S02]  /*07f0*/  IMAD.MOV.U32 R24, RZ, RZ, R12 ;  /* 0x000000ffff187224 */ /* 0x000fe400078e000c */
[----:B------:R-:W-:-:S07]  /*0800*/  IMAD.MOV.U32 R25, RZ, RZ, R13 ;  /* 0x000000ffff197224 */ /* 0x000fce00078e000d */
.L_x_19:
[----:B------:R-:W-:Y:S05]  /*0810*/  BSYNC.RECONVERGENT B0 ;  /* 0x0000000000007941 */ /* 0x000fea0003800200 */
.L_x_18:
[----:B0-----:R-:W-:-:S05]  /*0820*/  IMAD.SHL.U32 R4, R16, 0x40, RZ ;  /* 0x0000004010047824 */ /* 0x001fca00078e00ff */
        /* <DEDUP_REMOVED lines=9> */
[----:B------:R-:W-:Y:S01]  /*08c0*/  VIADD R3, R3, 0x1 ;  /* 0x0000000103037836 */ /* 0x000fe20000000000 */
[----:B------:R-:W-:Y:S01]  /*08d0*/  ISETP.NE.U32.AND P0, PT, R22, 0x1, PT ;  /* 0x000000011600780c */ /* 0x000fe20003f05070 */
[----:B------:R-:W-:-:S02]  /*08e0*/  IMAD.MOV.U32 R22, RZ, RZ, 0x20fd8164 ;  /* 0x20fd8164ff167424 */ /* 0x000fc400078e00ff */
[----:B------:R-:W-:Y:S01]  /*08f0*/  IMAD R17, R0, 0x2, R17 ;  /* 0x0000000200117824 */ /* 0x000fe200078e0211 */
[----:B------:R-:W-:Y:S02]  /*0900*/  FSEL R23, -R23, 0.11223486810922622681, !P0 ;  /* 0x3de5db6517177808 */ /* 0x000fe40004000100 */
[----:B------:R-:W-:-:S06]  /*0910*/  FSEL R22, R22, -8.06006814911005101289e+34, !P0 ;  /* 0xf9785eba16167808 */ /* 0x000fcc0004000000 */
[----:B--2---:R-:W-:-:S08]  /*0920*/  DFMA R4, R26, R22, R4 ;  /* 0x000000161a04722b */ /* 0x004fd00000000004 */
[----:B------:R-:W-:-:S08]  /*0930*/  DFMA R4, R26, R4, R6 ;  /* 0x000000041a04722b */ /* 0x000fd00000000006 */
[C---:B---3--:R-:W-:Y:S01]  /*0940*/  DFMA R4, R26.reuse, R4, R8 ;  /* 0x000000041a04722b */ /* 0x048fe20000000008 */
[----:B------:R-:W0:Y:S07]  /*0950*/  LDC.64 R8, c[0x0][0x388] ;  /* 0x0000e200ff087b82 */ /* 0x000e2e0000000a00 */
        /* <DEDUP_REMOVED lines=12> */
[----:B------:R-:W-:-:S03]  /*0a20*/  ISETP.NE.AND P0, PT, R3, RZ, PT ;  /* 0x000000ff0300720c */ /* 0x000fc60003f05270 */
[----:B------:R-:W-:Y:S01]  /*0a30*/  VIADD R2, R2, 0x1 ;  /* 0x0000000102027836 */ /* 0x000fe20000000000 */
[----:B------:R0:W-:Y:S09]  /*0a40*/  STG.E.64 desc[UR4][R4.64], R6 ;  /* 0x0000000604007986 */ /* 0x0001f2000c101b04 */
[----:B------:R-:W-:Y:S05]  /*0a50*/  @P0 BRA `(.L_x_20) ;  /* 0xfffffff400ac0947 */ /* 0x000fea000383ffff */
[----:B------:R-:W-:Y:S05]  /*0a60*/  EXIT ;  /* 0x000000000000794d */ /* 0x000fea0003800000 */
        .weak           $__internal_1_$__cuda_sm20_div_rn_f64_full
        .type           $__internal_1_$__cuda_sm20_div_rn_f64_full,@function
        .size           $__internal_1_$__cuda_sm20_div_rn_f64_full,($_Z9SinodailsPdS_i$__internal_trig_reduction_slowpathd - $__internal_1_$__cuda_sm20_div_rn_f64_full)
$__internal_1_$__cuda_sm20_div_rn_f64_full:
[C---:B------:R-:W-:Y:S01]  /*0a70*/  FSETP.GEU.AND P0, PT, |R21|.reuse, 1.469367938527859385e-39, PT ;  /* 0x001000001500780b */ /* 0x040fe20003f0e200 */
[----:B------:R-:W-:Y:S01]  /*0a80*/  IMAD.MOV.U32 R10, RZ, RZ, 0x1 ;  /* 0x00000001ff0a7424 */ /* 0x000fe200078e00ff */
[----:B------:R-:W-:Y:S01]  /*0a90*/  LOP3.LUT R6, R21, 0x800fffff, RZ, 0xc0, !PT ;  /* 0x800fffff15067812 */ /* 0x000fe200078ec0ff */
[----:B------:R-:W-:Y:S01]  /*0aa0*/  IMAD.MOV.U32 R16, RZ, RZ, 0x1ca00000 ;  /* 0x1ca00000ff107424 */ /* 0x000fe200078e00ff */
[C---:B------:R-:W-:Y:S01]  /*0ab0*/  FSETP.GEU.AND P2, PT, |R9|.reuse, 1.469367938527859385e-39, PT ;  /* 0x001000000900780b */ /* 0x040fe20003f4e200 */
[----:B------:R-:W-:Y:S01]  /*0ac0*/  BSSY.RECONVERGENT B1, `(.L_x_21) ;  /* 0x0000052000017945 */ /* 0x000fe20003800200 */
[----:B------:R-:W-:Y:S01]  /*0ad0*/  LOP3.LUT R7, R6, 0x3ff00000, RZ, 0xfc, !PT ;  /* 0x3ff0000006077812 */ /* 0x000fe200078efcff */
[----:B------:R-:W-:Y:S01]  /*0ae0*/  IMAD.MOV.U32 R6, RZ, RZ, R20 ;  /* 0x000000ffff067224 */ /* 0x000fe200078e0014 */
[----:B------:R-:W-:Y:S02]  /*0af0*/  LOP3.LUT R5, R9, 0x7ff00000, RZ, 0xc0, !PT ;  /* 0x7ff0000009057812 */ /* 0x000fe400078ec0ff */
[----:B------:R-:W-:-:S03]  /*0b00*/  LOP3.LUT R24, R21, 0x7ff00000, RZ, 0xc0, !PT ;  /* 0x7ff0000015187812 */ /* 0x000fc600078ec0ff */
[----:B------:R-:W-:Y:S01]  /*0b10*/  @!P0 DMUL R6, R20, 8.98846567431157953865e+307 ;  /* 0x7fe0000014068828 */ /* 0x000fe20000000000 */
[----:B------:R-:W-:-:S03]  /*0b20*/  ISETP.GE.U32.AND P1, PT, R5, R24, PT ;  /* 0x000000180500720c */ /* 0x000fc60003f26070 */
[----:B------:R-:W-:Y:S02]  /*0b30*/  @!P2 LOP3.LUT R12, R21, 0x7ff00000, RZ, 0xc0, !PT ;  /* 0x7ff00000150ca812 */ /* 0x000fe400078ec0ff */
[----:B------:R-:W0:Y:S02]  /*0b40*/  MUFU.RCP64H R11, R7 ;  /* 0x00000007000b7308 */ /* 0x000e240000001800 */
[----:B------:R-:W-:Y:S02]  /*0b50*/  @!P2 ISETP.GE.U32.AND P3, PT, R5, R12, PT ;  /* 0x0000000c0500a20c */ /* 0x000fe40003f66070 */
[----:B------:R-:W-:Y:S02]  /*0b60*/  @!P0 LOP3.LUT R24, R7, 0x7ff00000, RZ, 0xc0, !PT ;  /* 0x7ff0000007188812 */ /* 0x000fe400078ec0ff */
[----:B------:R-:W-:-:S04]  /*0b70*/  @!P2 SEL R13, R16, 0x63400000, !P3 ;  /* 0x63400000100da807 */ /* 0x000fc80005800000 */
[----:B------:R-:W-:-:S04]  /*0b80*/  @!P2 LOP3.LUT R22, R13, 0x80000000, R9, 0xf8, !PT ;  /* 0x800000000d16a812 */ /* 0x000fc800078ef809 */
[----:B------:R-:W-:Y:S01]  /*0b90*/  @!P2 LOP3.LUT R23, R22, 0x100000, RZ, 0xfc, !PT ;  /* 0x001000001617a812 */ /* 0x000fe200078efcff */
[----:B------:R-:W-:Y:S01]  /*0ba0*/  @!P2 IMAD.MOV.U32 R22, RZ, RZ, RZ ;  /* 0x000000ffff16a224 */ /* 0x000fe200078e00ff */
[----:B0-----:R-:W-:-:S08]  /*0bb0*/  DFMA R14, R10, -R6, 1 ;  /* 0x3ff000000a0e742b */ /* 0x001fd00000000806 */
[----:B------:R-:W-:-:S08]  /*0bc0*/  DFMA R14, R14, R14, R14 ;  /* 0x0000000e0e0e722b */ /* 0x000fd0000000000e */
[----:B------:R-:W-:Y:S01]  /*0bd0*/  DFMA R14, R10, R14, R10 ;  /* 0x0000000e0a0e722b */ /* 0x000fe2000000000a */
[----:B------:R-:W-:Y:S01]  /*0be0*/  SEL R11, R16, 0x63400000, !P1 ;  /* 0x63400000100b7807 */ /* 0x000fe20004800000 */
[----:B------:R-:W-:-:S03]  /*0bf0*/  IMAD.MOV.U32 R10, RZ, RZ, R8 ;  /* 0x000000ffff0a7224 */ /* 0x000fc600078e0008 */
[----:B------:R-:W-:-:S03]  /*0c00*/  LOP3.LUT R11, R11, 0x800fffff, R9, 0xf8, !PT ;  /* 0x800fffff0b0b7812 */ /* 0x000fc600078ef809 */
[----:B------:R-:W-:-:S03]  /*0c10*/  DFMA R12, R14, -R6, 1 ;  /* 0x3ff000000e0c742b */ /* 0x000fc60000000806 */
[----:B------:R-:W-:-:S05]  /*0c20*/  @!P2 DFMA R10, R10, 2, -R22 ;  /* 0x400000000a0aa82b */ /* 0x000fca0000000816 */
[----:B------:R-:W-:-:S08]  /*0c30*/  DFMA R12, R14, R12, R14 ;  /* 0x0000000c0e0c722b */ /* 0x000fd0000000000e */
[----:B------:R-:W-:-:S08]  /*0c40*/  DMUL R14, R12, R10 ;  /* 0x0000000a0c0e7228 */ /* 0x000fd00000000000 */
[----:B------:R-:W-:-:S08]  /*0c50*/  DFMA R22, R14, -R6, R10 ;  /* 0x800000060e16722b */ /* 0x000fd0000000000a */
[----:B------:R-:W-:Y:S01]  /*0c60*/  DFMA R22, R12, R22, R14 ;  /* 0x000000160c16722b */ /* 0x000fe2000000000e */
[----:B------:R-:W-:Y:S01]  /*0c70*/  IMAD.MOV.U32 R15, RZ, RZ, R5 ;  /* 0x000000ffff0f7224 */ /* 0x000fe200078e0005 */
[----:B------:R-:W-:Y:S01]  /*0c80*/  @!P2 LOP3.LUT R15, R11, 0x7ff00000, RZ, 0xc0, !PT ;  /* 0x7ff000000b0fa812 */ /* 0x000fe200078ec0ff */
[----:B------:R-:W-:-:S04]  /*0c90*/  VIADD R13, R24, 0xffffffff ;  /* 0xffffffff180d7836 */ /* 0x000fc80000000000 */
[----:B------:R-:W-:-:S05]  /*0ca0*/  VIADD R12, R15, 0xffffffff ;  /* 0xffffffff0f0c7836 */ /* 0x000fca0000000000 */
[----:B------:R-:W-:-:S04]  /*0cb0*/  ISETP.GT.U32.AND P0, PT, R12, 0x7feffffe, PT ;  /* 0x7feffffe0c00780c */ /* 0x000fc80003f04070 */
[----:B------:R-:W-:-:S13]  /*0cc0*/  ISETP.GT.U32.OR P0, PT, R13, 0x7feffffe, P0 ;  /* 0x7feffffe0d00780c */ /* 0x000fda0000704470 */
[----:B------:R-:W-:Y:S05]  /*0cd0*/  @P0 BRA `(.L_x_22) ;  /* 0x00000000006c0947 */ /* 0x000fea0003800000 */
[----:B------:R-:W-:-:S04]  /*0ce0*/  LOP3.LUT R12, R21, 0x7ff00000, RZ, 0xc0, !PT ;  /* 0x7ff00000150c7812 */ /* 0x000fc800078ec0ff */
[CC--:B------:R-:W-:Y:S02]  /*0cf0*/  VIADDMNMX R8, R5.reuse, -R12.reuse, 0xb9600000, !PT ;  /* 0xb960000005087446 */ /* 0x0c0fe4000780090c */
[----:B------:R-:W-:Y:S02]  /*0d00*/  ISETP.GE.U32.AND P0, PT, R5, R12, PT ;  /* 0x0000000c0500720c */ /* 0x000fe40003f06070 */
[----:B------:R-:W-:Y:S01]  /*0d10*/  VIMNMX R5, PT, PT, R8, 0x46a00000, PT ;  /* 0x46a0000008057848 */ /* 0x000fe20003fe0100 */
[----:B------:R-:W-:Y:S01]  /*0d20*/  IMAD.MOV.U32 R8, RZ, RZ, RZ ;  /* 0x000000ffff087224 */ /* 0x000fe200078e00ff */
[----:B------:R-:W-:-:S05]  /*0d30*/  SEL R16, R16, 0x63400000, !P0 ;  /* 0x6340000010107807 */ /* 0x000fca0004000000 */
[----:B------:R-:W-:-:S04]  /*0d40*/  IMAD.IADD R5, R5, 0x1, -R16 ;  /* 0x0000000105057824 */ /* 0x000fc800078e0a10 */
[----:B------:R-:W-:-:S06]  /*0d50*/  VIADD R9, R5, 0x7fe00000 ;  /* 0x7fe0000005097836 */ /* 0x000fcc0000000000 */
[----:B------:R-:W-:-:S10]  /*0d60*/  DMUL R12, R22, R8 ;  /* 0x00000008160c7228 */ /* 0x000fd40000000000 */
[----:B------:R-:W-:-:S13]  /*0d70*/  FSETP.GTU.AND P0, PT, |R13|, 1.469367938527859385e-39, PT ;  /* 0x001000000d00780b */ /* 0x000fda0003f0c200 */
[----:B------:R-:W-:Y:S05]  /*0d80*/  @P0 BRA `(.L_x_23) ;  /* 0x0000000000940947 */ /* 0x000fea0003800000 */
[----:B------:R-:W-:Y:S01]  /*0d90*/  DFMA R6, R22, -R6, R10 ;  /* 0x800000061606722b */ /* 0x000fe2000000000a */
[----:B------:R-:W-:-:S09]  /*0da0*/  IMAD.MOV.U32 R8, RZ, RZ, RZ ;  /* 0x000000ffff087224 */ /* 0x000fd200078e00ff */
[C---:B------:R-:W-:Y:S02]  /*0db0*/  FSETP.NEU.AND P0, PT, R7.reuse, RZ, PT ;  /* 0x000000ff0700720b */ /* 0x040fe40003f0d000 */
[----:B------:R-:W-:-:S04]  /*0dc0*/  LOP3.LUT R11, R7, 0x80000000, R21, 0x48, !PT ;  /* 0x80000000070b7812 */ /* 0x000fc800078e4815 */
[----:B------:R-:W-:-:S07]  /*0dd0*/  LOP3.LUT R9, R11, R9, RZ, 0xfc, !PT ;  /* 0x000000090b097212 */ /* 0x000fce00078efcff */
[----:B------:R-:W-:Y:S05]  /*0de0*/  @!P0 BRA `(.L_x_23) ;  /* 0x00000000007c8947 */ /* 0x000fea0003800000 */
[----:B------:R-:W-:Y:S01]  /*0df0*/  IMAD.MOV R7, RZ, RZ, -R5 ;  /* 0x000000ffff077224 */ /* 0x000fe200078e0a05 */
[----:B------:R-:W-:Y:S01]  /*0e00*/  DMUL.RP R8, R22, R8 ;  /* 0x0000000816087228 */ /* 0x000fe20000008000 */
[----:B------:R-:W-:Y:S01]  /*0e10*/  IMAD.MOV.U32 R6, RZ, RZ, RZ ;  /* 0x000000ffff067224 */ /* 0x000fe200078e00ff */
[----:B------:R-:W-:-:S05]  /*0e20*/  IADD3 R5, PT, PT, -R5, -0x43300000, RZ ;  /* 0xbcd0000005057810 */ /* 0x000fca0007ffe1ff */
[----:B------:R-:W-:-:S03]  /*0e30*/  DFMA R6, R12, -R6, R22 ;  /* 0x800000060c06722b */ /* 0x000fc60000000016 */
[----:B------:R-:W-:-:S07]  /*0e40*/  LOP3.LUT R11, R9, R11, RZ, 0x3c, !PT ;  /* 0x0000000b090b7212 */ /* 0x000fce00078e3cff */
[----:B------:R-:W-:-:S04]  /*0e50*/  FSETP.NEU.AND P0, PT, |R7|, R5, PT ;  /* 0x000000050700720b */ /* 0x000fc80003f0d200 */
[----:B------:R-:W-:Y:S02]  /*0e60*/  FSEL R12, R8, R12, !P0 ;  /* 0x0000000c080c7208 */ /* 0x000fe40004000000 */
[----:B------:R-:W-:Y:S01]  /*0e70*/  FSEL R13, R11, R13, !P0 ;  /* 0x0000000d0b0d7208 */ /* 0x000fe20004000000 */
[----:B------:R-:W-:Y:S06]  /*0e80*/  BRA `(.L_x_23) ;  /* 0x0000000000547947 */ /* 0x000fec0003800000 */
.L_x_22:
[----:B------:R-:W-:-:S14]  /*0e90*/  DSETP.NAN.AND P0, PT, R8, R8, PT ;  /* 0x000000080800722a */ /* 0x000fdc0003f08000 */
[----:B------:R-:W-:Y:S05]  /*0ea0*/  @P0 BRA `(.L_x_24) ;  /* 0x0000000000440947 */ /* 0x000fea0003800000 */
[----:B------:R-:W-:-:S14]  /*0eb0*/  DSETP.NAN.AND P0, PT, R20, R20, PT ;  /* 0x000000141400722a */ /* 0x000fdc0003f08000 */
[----:B------:R-:W-:Y:S05]  /*0ec0*/  @P0 BRA `(.L_x_25) ;  /* 0x0000000000300947 */ /* 0x000fea0003800000 */
[----:B------:R-:W-:Y:S01]  /*0ed0*/  ISETP.NE.AND P0, PT, R15, R24, PT ;  /* 0x000000180f00720c */ /* 0x000fe20003f05270 */
[----:B------:R-:W-:Y:S02]  /*0ee0*/  IMAD.MOV.U32 R12, RZ, RZ, 0x0 ;  /* 0x00000000ff0c7424 */ /* 0x000fe400078e00ff */
[----:B------:R-:W-:-:S10]  /*0ef0*/  IMAD.MOV.U32 R13, RZ, RZ, -0x80000 ;  /* 0xfff80000ff0d7424 */ /* 0x000fd400078e00ff */
[----:B------:R-:W-:Y:S05]  /*0f00*/  @!P0 BRA `(.L_x_23) ;  /* 0x0000000000348947 */ /* 0x000fea0003800000 */
[----:B------:R-:W-:Y:S02]  /*0f10*/  ISETP.NE.AND P0, PT, R15, 0x7ff00000, PT ;  /* 0x7ff000000f00780c */ /* 0x000fe40003f05270 */
[----:B------:R-:W-:Y:S02]  /*0f20*/  LOP3.LUT R13, R9, 0x80000000, R21, 0x48, !PT ;  /* 0x80000000090d7812 */ /* 0x000fe400078e4815 */
[----:B------:R-:W-:-:S13]  /*0f30*/  ISETP.EQ.OR P0, PT, R24, RZ, !P0 ;  /* 0x000000ff1800720c */ /* 0x000fda0004702670 */
[----:B------:R-:W-:Y:S01]  /*0f40*/  @P0 LOP3.LUT R5, R13, 0x7ff00000, RZ, 0xfc, !PT ;  /* 0x7ff000000d050812 */ /* 0x000fe200078efcff */
[----:B------:R-:W-:Y:S02]  /*0f50*/  @!P0 IMAD.MOV.U32 R12, RZ, RZ, RZ ;  /* 0x000000ffff0c8224 */ /* 0x000fe400078e00ff */
[----:B------:R-:W-:Y:S02]  /*0f60*/  @P0 IMAD.MOV.U32 R12, RZ, RZ, RZ ;  /* 0x000000ffff0c0224 */ /* 0x000fe400078e00ff */
[----:B------:R-:W-:Y:S01]  /*0f70*/  @P0 IMAD.MOV.U32 R13, RZ, RZ, R5 ;  /* 0x000000ffff0d0224 */ /* 0x000fe200078e0005 */
[----:B------:R-:W-:Y:S06]  /*0f80*/  BRA `(.L_x_23) ;  /* 0x0000000000147947 */ /* 0x000fec0003800000 */
.L_x_25:
[----:B------:R-:W-:Y:S01]  /*0f90*/  LOP3.LUT R13, R21, 0x80000, RZ, 0xfc, !PT ;  /* 0x00080000150d7812 */ /* 0x000fe200078efcff */
[----:B------:R-:W-:Y:S01]  /*0fa0*/  IMAD.MOV.U32 R12, RZ, RZ, R20 ;  /* 0x000000ffff0c7224 */ /* 0x000fe200078e0014 */
[----:B------:R-:W-:Y:S06]  /*0fb0*/  BRA `(.L_x_23) ;  /* 0x0000000000087947 */ /* 0x000fec0003800000 */
.L_x_24:
[----:B------:R-:W-:Y:S01]  /*0fc0*/  LOP3.LUT R13, R9, 0x80000, RZ, 0xfc, !PT ;  /* 0x00080000090d7812 */ /* 0x000fe200078efcff */
[----:B------:R-:W-:-:S07]  /*0fd0*/  IMAD.MOV.U32 R12, RZ, RZ, R8 ;  /* 0x000000ffff0c7224 */ /* 0x000fce00078e0008 */
.L_x_23:
[----:B------:R-:W-:Y:S05]  /*0fe0*/  BSYNC.RECONVERGENT B1 ;  /* 0x0000000000017941 */ /* 0x000fea0003800200 */
.L_x_21:
[----:B------:R-:W-:Y:S02]  /*0ff0*/  IMAD.MOV.U32 R5, RZ, RZ, 0x0 ;  /* 0x00000000ff057424 */ /* 0x000fe400078e00ff */
[----:B------:R-:W-:Y:S02]  /*1000*/  IMAD.MOV.U32 R22, RZ, RZ, R12 ;  /* 0x000000ffff167224 */ /* 0x000fe400078e000c */
[----:B------:R-:W-:Y:S01]  /*1010*/  IMAD.MOV.U32 R23, RZ, RZ, R13 ;  /* 0x000000ffff177224 */ /* 0x000fe200078e000d */
[----:B------:R-:W-:Y:S06]  /*1020*/  RET.REL.NODEC R4 `(_Z9SinodailsPdS_i) ;  /* 0xffffffec04f47950 */ /* 0x000fec0003c3ffff */
        .type           $_Z9SinodailsPdS_i$__internal_trig_reduction_slowpathd,@function
        .size           $_Z9SinodailsPdS_i$__internal_trig_reduction_slowpathd,(.L_x_36 - $_Z9SinodailsPdS_i$__internal_trig_reduction_slowpathd)
$_Z9SinodailsPdS_i$__internal_trig_reduction_slowpathd:
[--C-:B------:R-:W-:Y:S01]  /*1030*/  SHF.R.U32.HI R6, RZ, 0x14, R5.reuse ;  /* 0x00000014ff067819 */ /* 0x100fe20000011605 */
[----:B------:R-:W-:Y:S02]  /*1040*/  IMAD.MOV.U32 R13, RZ, RZ, R5 ;  /* 0x000000ffff0d7224 */ /* 0x000fe400078e0005 */
[----:B------:R-:W-:Y:S01]  /*1050*/  IMAD.MOV.U32 R7, RZ, RZ, RZ ;  /* 0x000000ffff077224 */ /* 0x000fe200078e00ff */
[----:B------:R-:W-:-:S04]  /*1060*/  LOP3.LUT R8, R6, 0x7ff, RZ, 0xc0, !PT ;  /* 0x000007ff06087812 */ /* 0x000fc800078ec0ff */
[----:B------:R-:W-:-:S13]  /*1070*/  ISETP.NE.AND P0, PT, R8, 0x7ff, PT ;  /* 0x000007ff0800780c */ /* 0x000fda0003f05270 */
[----:B------:R-:W-:Y:S05]  /*1080*/  @!P0 BRA `(.L_x_26) ;  /* 0x0000000800448947 */ /* 0x000fea0003800000 */
[----:B------:R-:W-:Y:S01]  /*1090*/  VIADD R8, R8, 0xfffffc00 ;  /* 0xfffffc0008087836 */ /* 0x000fe20000000000 */
[----:B------:R-:W-:Y:S01]  /*10a0*/  BSSY.RECONVERGENT B2, `(.L_x_27) ;  /* 0x000002e000027945 */ /* 0x000fe20003800200 */
[----:B------:R-:W-:-:S03]  /*10b0*/  CS2R R10, SRZ ;  /* 0x00000000000a7805 */ /* 0x000fc6000001ff00 */
[----:B------:R-:W-:Y:S02]  /*10c0*/  SHF.R.U32.HI R7, RZ, 0x6, R8 ;  /* 0x00000006ff077819 */ /* 0x000fe40000011608 */
[----:B------:R-:W-:Y:S02]  /*10d0*/  ISETP.GE.U32.AND P0, PT, R8, 0x80, PT ;  /* 0x000000800800780c */ /* 0x000fe40003f06070 */
[C---:B------:R-:W-:Y:S02]  /*10e0*/  IADD3 R14, PT, PT, -R7.reuse, 0x13, RZ ;  /* 0x00000013070e7810 */ /* 0x040fe40007ffe1ff */
[----:B------:R-:W-:Y:S02]  /*10f0*/  IADD3 R27, PT, PT, -R7, 0xf, RZ ;  /* 0x0000000f071b7810 */ /* 0x000fe40007ffe1ff */
[----:B------:R-:W-:-:S04]  /*1100*/  SEL R14, R14, 0x12, P0 ;  /* 0x000000120e0e7807 */ /* 0x000fc80000000000 */
[----:B------:R-:W-:-:S13]  /*1110*/  ISETP.GE.AND P0, PT, R27, R14, PT ;  /* 0x0000000e1b00720c */ /* 0x000fda0003f06270 */
[----:B------:R-:W-:Y:S05]  /*1120*/  @P0 BRA `(.L_x_28) ;  /* 0x0000000000940947 */ /* 0x000fea0003800000 */
[----:B------:R-:W0:Y:S01]  /*1130*/  LDC.64 R8, c[0x0][0x358] ;  /* 0x0000d600ff087b82 */ /* 0x000e220000000a00 */
[C---:B------:R-:W-:Y:S01]  /*1140*/  SHF.L.U64.HI R15, R12.reuse, 0xb, R13 ;  /* 0x0000000b0c0f7819 */ /* 0x040fe2000001020d */
[----:B------:R-:W-:Y:S01]  /*1150*/  BSSY.RECONVERGENT B3, `(.L_x_29) ;  /* 0x0000021000037945 */ /* 0x000fe20003800200 */
[----:B------:R-:W-:Y:S01]  /*1160*/  IMAD.SHL.U32 R25, R12, 0x800, RZ ;  /* 0x000008000c197824 */ /* 0x000fe200078e00ff */
[----:B------:R-:W-:Y:S01]  /*1170*/  IADD3 R24, PT, PT, RZ, -R7, -R14 ;  /* 0x80000007ff187210 */ /* 0x000fe20007ffe80e */
[----:B------:R-:W-:Y:S01]  /*1180*/  IMAD.MOV.U32 R16, RZ, RZ, RZ ;  /* 0x000000ffff107224 */ /* 0x000fe200078e00ff */
[----:B------:R-:W-:Y:S02]  /*1190*/  CS2R R10, SRZ ;  /* 0x00000000000a7805 */ /* 0x000fe4000001ff00 */
[----:B------:R-:W-:-:S07]  /*11a0*/  LOP3.LUT R15, R15, 0x80000000, RZ, 0xfc, !PT ;  /* 0x800000000f0f7812 */ /* 0x000fce00078efcff */
.L_x_30:
[----:B------:R-:W1:Y:S01]  /*11b0*/  LDC.64 R12, c[0x4][0x10] ;  /* 0x01000400ff0c7b82 */ /* 0x000e620000000a00 */
[----:B0-----:R-:W-:Y:S02]  /*11c0*/  R2UR UR6, R8 ;  /* 0x00000000080672ca */ /* 0x001fe400000e0000 */
[----:B------:R-:W-:Y:S01]  /*11d0*/  R2UR UR7, R9 ;  /* 0x00000000090772ca */ /* 0x000fe200000e0000 */
[----:B-1----:R-:W-:-:S12]  /*11e0*/  IMAD.WIDE R12, R27, 0x8, R12 ;  /* 0x000000081b0c7825 */ /* 0x002fd800078e020c */
[----:B------:R-:W2:Y:S01]  /*11f0*/  LDG.E.64.CONSTANT R12, desc[UR6][R12.64] ;  /* 0x000000060c0c7981 */ /* 0x000ea2000c1e9b00 */
[----:B------:R-:W-:Y:S02]  /*1200*/  VIADD R24, R24, 0x1 ;  /* 0x0000000118187836 */ /* 0x000fe40000000000 */
[----:B------:R-:W-:Y:S02]  /*1210*/  VIADD R27, R27, 0x1 ;  /* 0x000000011b1b7836 */ /* 0x000fe40000000000 */
[----:B--2---:R-:W-:-:S04]  /*1220*/  IMAD.WIDE.U32 R10, P2, R12, R25, R10 ;  /* 0x000000190c0a7225 */ /* 0x004fc8000784000a */
[----:B------:R-:W-:Y:S02]  /*1230*/  IMAD R29, R12, R15, RZ ;  /* 0x0000000f0c1d7224 */ /* 0x000fe400078e02ff */
[C---:B------:R-:W-:Y:S02]  /*1240*/  IMAD R26, R13.reuse, R25, RZ ;  /* 0x000000190d1a7224 */ /* 0x040fe400078e02ff */
[----:B------:R-:W-:Y:S01]  /*1250*/  IMAD R28, R13, R15, RZ ;  /* 0x0000000f0d1c7224 */ /* 0x000fe200078e02ff */
[----:B------:R-:W-:Y:S01]  /*1260*/  IADD3 R11, P0, PT, R29, R11, RZ ;  /* 0x0000000b1d0b7210 */ /* 0x000fe20007f1e0ff */
[C---:B------:R-:W-:Y:S02]  /*1270*/  IMAD R29, R16.reuse, 0x8, R1 ;  /* 0x00000008101d7824 */ /* 0x040fe400078e0201 */
[----:B------:R-:W-:Y:S01]  /*1280*/  VIADD R16, R16, 0x1 ;  /* 0x0000000110107836 */ /* 0x000fe20000000000 */
[----:B------:R-:W-:Y:S01]  /*1290*/  IADD3 R11, P1, PT, R26, R11, RZ ;  /* 0x0000000b1a0b7210 */ /* 0x000fe20007f3e0ff */
[----:B------:R-:W-:-:S04]  /*12a0*/  IMAD.HI.U32 R26, R12, R15, RZ ;  /* 0x0000000f0c1a7227 */ /* 0x000fc800078e00ff */
[----:B------:R-:W-:Y:S01]  /*12b0*/  IMAD.X R12, RZ, RZ, R26, P2 ;  /* 0x000000ffff0c7224 */ /* 0x000fe200010e061a */
[----:B------:R0:W-:Y:S01]  /*12c0*/  STL.64 [R29], R10 ;  /* 0x0000000a1d007387 */ /* 0x0001e20000100a00 */
[----:B------:R-:W-:-:S05]  /*12d0*/  IMAD.HI.U32 R26, R13, R25, RZ ;  /* 0x000000190d1a7227 */ /* 0x000fca00078e00ff */
[----:B------:R-:W-:Y:S01]  /*12e0*/  IADD3.X R12, P0, PT, R26, R12, RZ, P0, !PT ;  /* 0x0000000c1a0c7210 */ /* 0x000fe2000071e4ff */
[----:B------:R-:W-:-:S03]  /*12f0*/  IMAD.HI.U32 R26, R13, R15, RZ ;  /* 0x0000000f0d1a7227 */ /* 0x000fc600078e00ff */
[----:B------:R-:W-:Y:S01]  /*1300*/  IADD3.X R13, P1, PT, R28, R12, RZ, P1, !PT ;  /* 0x0000000c1c0d7210 */ /* 0x000fe20000f3e4ff */
[----:B------:R-:W-:Y:S01]  /*1310*/  IMAD.X R12, RZ, RZ, R26, P0 ;  /* 0x000000ffff0c7224 */ /* 0x000fe200000e061a */
[----:B------:R-:W-:-:S03]  /*1320*/  ISETP.NE.AND P0, PT, R24, -0xf, PT ;  /* 0xfffffff11800780c */ /* 0x000fc60003f05270 */
[----:B0-----:R-:W-:Y:S02]  /*1330*/  IMAD.X R11, RZ, RZ, R12, P1 ;  /* 0x000000ffff0b7224 */ /* 0x001fe400008e060c */
[----:B------:R-:W-:-:S08]  /*1340*/  IMAD.MOV.U32 R10, RZ, RZ, R13 ;  /* 0x000000ffff0a7224 */ /* 0x000fd000078e000d */
[----:B------:R-:W-:Y:S05]  /*1350*/  @P0 BRA `(.L_x_30) ;  /* 0xfffffffc00940947 */ /* 0x000fea000383ffff */
[----:B------:R-:W-:Y:S05]  /*1360*/  BSYNC.RECONVERGENT B3 ;  /* 0x0000000000037941 */ /* 0x000fea0003800200 */
.L_x_29:
[----:B------:R-:W-:-:S07]  /*1370*/  IMAD.MOV.U32 R27, RZ, RZ, R14 ;  /* 0x000000ffff1b7224 */ /* 0x000fce00078e000e */
.L_x_28:
[----:B------:R-:W-:Y:S05]  /*1380*/  BSYNC.RECONVERGENT B2 ;  /* 0x0000000000027941 */ /* 0x000fea0003800200 */
.L_x_27:
[----:B------:R-:W-:Y:S01]  /*1390*/  LOP3.LUT P0, R16, R6, 0x3f, RZ, 0xc0, !PT ;  /* 0x0000003f06107812 */ /* 0x000fe2000780c0ff */
[----:B------:R-:W-:-:S04]  /*13a0*/  IMAD.IADD R6, R7, 0x1, R27 ;  /* 0x0000000107067824 */ /* 0x000fc800078e021b */
[----:B------:R-:W-:-:S05]  /*13b0*/  IMAD.U32 R24, R6, 0x8, R1 ;  /* 0x0000000806187824 */ /* 0x000fca00078e0001 */
[----:B------:R0:W-:Y:S04]  /*13c0*/  STL.64 [R24+-0x78], R10 ;  /* 0xffff880a18007387 */ /* 0x0001e80000100a00 */
[----:B------:R-:W2:Y:S04]  /*13d0*/  @P0 LDL.64 R14, [R1+0x8] ;  /* 0x00000800010e0983 */ /* 0x000ea80000100a00 */
[----:B------:R-:W3:Y:S04]  /*13e0*/  LDL.64 R8, [R1+0x10] ;  /* 0x0000100001087983 */ /* 0x000ee80000100a00 */
[----:B------:R-:W4:Y:S01]  /*13f0*/  LDL.64 R6, [R1+0x18] ;  /* 0x0000180001067983 */ /* 0x000f220000100a00 */
[----:B------:R-:W-:Y:S01]  /*1400*/  @P0 LOP3.LUT R12, R16, 0x3f, RZ, 0x3c, !PT ;  /* 0x0000003f100c0812 */ /* 0x000fe200078e3cff */
[----:B------:R-:W-:Y:S01]  /*1410*/  BSSY.RECONVERGENT B2, `(.L_x_31) ;  /* 0x0000034000027945 */ /* 0x000fe20003800200 */
[----:B--2---:R-:W-:-:S02]  /*1420*/  @P0 SHF.R.U64 R13, R14, 0x1, R15 ;  /* 0x000000010e0d0819 */ /* 0x004fc4000000120f */
[----:B------:R-:W-:Y:S02]  /*1430*/  @P0 SHF.R.U32.HI R15, RZ, 0x1, R15 ;  /* 0x00000001ff0f0819 */ /* 0x000fe4000001160f */
[C---:B---3--:R-:W-:Y:S02]  /*1440*/  @P0 SHF.L.U32 R25, R8.reuse, R16, RZ ;  /* 0x0000001008190219 */ /* 0x048fe400000006ff */
[----:B0-----:R-:W-:Y:S02]  /*1450*/  @P0 SHF.R.U64 R10, R13, R12, R15 ;  /* 0x0000000c0d0a0219 */ /* 0x001fe4000000120f */
[--C-:B------:R-:W-:Y:S02]  /*1460*/  @P0 SHF.R.U32.HI R29, RZ, 0x1, R9.reuse ;  /* 0x00000001ff1d0819 */ /* 0x100fe40000011609 */
[C-C-:B------:R-:W-:Y:S02]  /*1470*/  @P0 SHF.R.U64 R27, R8.reuse, 0x1, R9.reuse ;  /* 0x00000001081b0819 */ /* 0x140fe40000001209 */
[----:B------:R-:W-:-:S02]  /*1480*/  @P0 SHF.L.U64.HI R14, R8, R16, R9 ;  /* 0x00000010080e0219 */ /* 0x000fc40000010209 */
[----:B------:R-:W-:Y:S02]  /*1490*/  @P0 SHF.R.U32.HI R11, RZ, R12, R15 ;  /* 0x0000000cff0b0219 */ /* 0x000fe4000001160f */
[----:B------:R-:W-:Y:S02]  /*14a0*/  @P0 LOP3.LUT R8, R25, R10, RZ, 0xfc, !PT ;  /* 0x0000000a19080212 */ /* 0x000fe400078efcff */
[----:B----4-:R-:W-:Y:S02]  /*14b0*/  @P0 SHF.L.U32 R13, R6, R16, RZ ;  /* 0x00000010060d0219 */ /* 0x010fe400000006ff */
[----:B------:R-:W-:Y:S01]  /*14c0*/  @P0 SHF.R.U64 R24, R27, R12, R29 ;  /* 0x0000000c1b180219 */ /* 0x000fe2000000121d */
[----:B------:R-:W-:Y:S01]  /*14d0*/  IMAD.SHL.U32 R10, R8, 0x4, RZ ;  /* 0x00000004080a7824 */ /* 0x000fe200078e00ff */
[----:B------:R-:W-:Y:S02]  /*14e0*/  @P0 LOP3.LUT R9, R14, R11, RZ, 0xfc, !PT ;  /* 0x0000000b0e090212 */ /* 0x000fe400078efcff */
[----:B------:R-:W-:-:S02]  /*14f0*/  @P0 SHF.L.U64.HI R11, R6, R16, R7 ;  /* 0x00000010060b0219 */ /* 0x000fc40000010207 */
[----:B------:R-:W-:Y:S02]  /*1500*/  @P0 SHF.R.U32.HI R12, RZ, R12, R29 ;  /* 0x0000000cff0c0219 */ /* 0x000fe4000001161d */
[----:B------:R-:W-:Y:S02]  /*1510*/  @P0 LOP3.LUT R6, R13, R24, RZ, 0xfc, !PT ;  /* 0x000000180d060212 */ /* 0x000fe400078efcff */
[----:B------:R-:W-:Y:S02]  /*1520*/  SHF.L.U64.HI R8, R8, 0x2, R9 ;  /* 0x0000000208087819 */ /* 0x000fe40000010209 */
[----:B------:R-:W-:Y:S02]  /*1530*/  @P0 LOP3.LUT R7, R11, R12, RZ, 0xfc, !PT ;  /* 0x0000000c0b070212 */ /* 0x000fe400078efcff */
[----:B------:R-:W-:Y:S02]  /*1540*/  SHF.L.W.U32.HI R9, R9, 0x2, R6 ;  /* 0x0000000209097819 */ /* 0x000fe40000010e06 */
[----:B------:R-:W-:-:S02]  /*1550*/  IADD3 RZ, P0, PT, RZ, -R10, RZ ;  /* 0x8000000affff7210 */ /* 0x000fc40007f1e0ff */
[----:B------:R-:W-:Y:S02]  /*1560*/  LOP3.LUT R11, RZ, R8, RZ, 0x33, !PT ;  /* 0x00000008ff0b7212 */ /* 0x000fe400078e33ff */
[----:B------:R-:W-:Y:S02]  /*1570*/  SHF.L.W.U32.HI R6, R6, 0x2, R7 ;  /* 0x0000000206067819 */ /* 0x000fe40000010e07 */
[----:B------:R-:W-:Y:S02]  /*1580*/  LOP3.LUT R12, RZ, R9, RZ, 0x33, !PT ;  /* 0x00000009ff0c7212 */ /* 0x000fe400078e33ff */
[----:B------:R-:W-:Y:S02]  /*1590*/  IADD3.X R11, P0, PT, RZ, R11, RZ, P0, !PT ;  /* 0x0000000bff0b7210 */ /* 0x000fe4000071e4ff */
[----:B------:R-:W-:Y:S02]  /*15a0*/  LOP3.LUT R13, RZ, R6, RZ, 0x33, !PT ;  /* 0x00000006ff0d7212 */ /* 0x000fe400078e33ff */
[----:B------:R-:W-:-:S02]  /*15b0*/  IADD3.X R12, P1, PT, RZ, R12, RZ, P0, !PT ;  /* 0x0000000cff0c7210 */ /* 0x000fc4000073e4ff */
[----:B------:R-:W-:-:S03]  /*15c0*/  ISETP.GT.U32.AND P2, PT, R9, -0x1, PT ;  /* 0xffffffff0900780c */ /* 0x000fc60003f44070 */
[----:B------:R-:W-:Y:S01]  /*15d0*/  IMAD.X R13, RZ, RZ, R13, P1 ;  /* 0x000000ffff0d7224 */ /* 0x000fe200008e060d */
[----:B------:R-:W-:-:S04]  /*15e0*/  ISETP.GT.AND.EX P0, PT, R6, -0x1, PT, P2 ;  /* 0xffffffff0600780c */ /* 0x000fc80003f04320 */
[----:B------:R-:W-:Y:S02]  /*15f0*/  SEL R13, R6, R13, P0 ;  /* 0x0000000d060d7207 */ /* 0x000fe40000000000 */
[----:B------:R-:W-:Y:S02]  /*1600*/  SEL R14, R9, R12, P0 ;  /* 0x0000000c090e7207 */ /* 0x000fe40000000000 */
[----:B------:R-:W-:-:S04]  /*1610*/  ISETP.NE.U32.AND P1, PT, R13, RZ, PT ;  /* 0x000000ff0d00720c */ /* 0x000fc80003f25070 */
[----:B------:R-:W-:Y:S01]  /*1620*/  SEL R9, R14, R13, !P1 ;  /* 0x0000000d0e097207 */ /* 0x000fe20004800000 */
[----:B------:R-:W-:-:S05]  /*1630*/  @!P0 IMAD.MOV R10, RZ, RZ, -R10 ;  /* 0x000000ffff0a8224 */ /* 0x000fca00078e0a0a */
[----:B------:R-:W0:Y:S02]  /*1640*/  FLO.U32 R9, R9 ;  /* 0x0000000900097300 */ /* 0x000e2400000e0000 */
[C---:B0-----:R-:W-:Y:S02]  /*1650*/  IADD3 R15, PT, PT, -R9.reuse, 0x1f, RZ ;  /* 0x0000001f090f7810 */ /* 0x041fe40007ffe1ff */
[----:B------:R-:W-:-:S03]  /*1660*/  IADD3 R12, PT, PT, -R9, 0x3f, RZ ;  /* 0x0000003f090c7810 */ /* 0x000fc60007ffe1ff */
[----:B------:R-:W-:Y:S01]  /*1670*/  @P1 IMAD.MOV R12, RZ, RZ, R15 ;  /* 0x000000ffff0c1224 */ /* 0x000fe200078e020f */
[----:B------:R-:W-:-:S04]  /*1680*/  SEL R15, R8, R11, P0 ;  /* 0x0000000b080f7207 */ /* 0x000fc80000000000 */
[----:B------:R-:W-:-:S13]  /*1690*/  ISETP.NE.AND P1, PT, R12, RZ, PT ;  /* 0x000000ff0c00720c */ /* 0x000fda0003f25270 */
[----:B------:R-:W-:Y:S05]  /*16a0*/  @!P1 BRA `(.L_x_32) ;  /* 0x0000000000289947 */ /* 0x000fea0003800000 */
[----:B------:R-:W-:Y:S02]  /*16b0*/  LOP3.LUT R9, R12, 0x3f, RZ, 0xc0, !PT ;  /* 0x0000003f0c097812 */ /* 0x000fe400078ec0ff */
[--C-:B------:R-:W-:Y:S02]  /*16c0*/  SHF.R.U64 R11, R10, 0x1, R15.reuse ;  /* 0x000000010a0b7819 */ /* 0x100fe4000000120f */
[----:B------:R-:W-:Y:S02]  /*16d0*/  SHF.R.U32.HI R15, RZ, 0x1, R15 ;  /* 0x00000001ff0f7819 */ /* 0x000fe4000001160f */
[----:B------:R-:W-:Y:S02]  /*16e0*/  LOP3.LUT R8, R12, 0x3f, RZ, 0xc, !PT ;  /* 0x0000003f0c087812 */ /* 0x000fe400078e0cff */
[CC--:B------:R-:W-:Y:S02]  /*16f0*/  SHF.L.U64.HI R13, R14.reuse, R9.reuse, R13 ;  /* 0x000000090e0d7219 */ /* 0x0c0fe4000001020d */
[----:B------:R-:W-:-:S02]  /*1700*/  SHF.L.U32 R9, R14, R9, RZ ;  /* 0x000000090e097219 */ /* 0x000fc400000006ff */
[-CC-:B------:R-:W-:Y:S02]  /*1710*/  SHF.R.U64 R14, R11, R8.reuse, R15.reuse ;  /* 0x000000080b0e7219 */ /* 0x180fe4000000120f */
[----:B------:R-:W-:Y:S02]  /*1720*/  SHF.R.U32.HI R8, RZ, R8, R15 ;  /* 0x00000008ff087219 */ /* 0x000fe4000001160f */
[----:B------:R-:W-:Y:S02]  /*1730*/  LOP3.LUT R14, R9, R14, RZ, 0xfc, !PT ;  /* 0x0000000e090e7212 */ /* 0x000fe400078efcff */
[----:B------:R-:W-:-:S07]  /*1740*/  LOP3.LUT R13, R13, R8, RZ, 0xfc, !PT ;  /* 0x000000080d0d7212 */ /* 0x000fce00078efcff */
.L_x_32:
[----:B------:R-:W-:Y:S05]  /*1750*/  BSYNC.RECONVERGENT B2 ;  /* 0x0000000000027941 */ /* 0x000fea0003800200 */
.L_x_31:
[----:B------:R-:W-:Y:S01]  /*1760*/  IMAD.WIDE.U32 R10, R14, 0x2168c235, RZ ;  /* 0x2168c2350e0a7825 */ /* 0x000fe200078e00ff */
[----:B------:R-:W-:-:S03]  /*1770*/  SHF.R.U32.HI R7, RZ, 0x1e, R7 ;  /* 0x0000001eff077819 */ /* 0x000fc60000011607 */
[----:B------:R-:W-:Y:S01]  /*1780*/  IMAD.MOV.U32 R8, RZ, RZ, R11 ;  /* 0x000000ffff087224 */ /* 0x000fe200078e000b */
[----:B------:R-:W-:Y:S01]  /*1790*/  IADD3 RZ, P1, PT, R10, R10, RZ ;  /* 0x0000000a0aff7210 */ /* 0x000fe20007f3e0ff */
[----:B------:R-:W-:Y:S01]  /*17a0*/  IMAD.MOV.U32 R9, RZ, RZ, RZ ;  /* 0x000000ffff097224 */ /* 0x000fe200078e00ff */
[----:B------:R-:W-:Y:S01]  /*17b0*/  LEA.HI R7, R6, R7, RZ, 0x1 ;  /* 0x0000000706077211 */ /* 0x000fe200078f08ff */
[----:B------:R-:W-:-:S04]  /*17c0*/  IMAD.HI.U32 R11, R13, -0x36f0255e, RZ ;  /* 0xc90fdaa20d0b7827 */ /* 0x000fc800078e00ff */
[----:B------:R-:W-:-:S04]  /*17d0*/  IMAD.WIDE.U32 R8, R14, -0x36f0255e, R8 ;  /* 0xc90fdaa20e087825 */ /* 0x000fc800078e0008 */
[----:B------:R-:W-:-:S04]  /*17e0*/  IMAD.WIDE.U32 R8, P2, R13, 0x2168c235, R8 ;  /* 0x2168c2350d087825 */ /* 0x000fc80007840008 */
[----:B------:R-:W-:Y:S01]  /*17f0*/  IMAD R13, R13, -0x36f0255e, RZ ;  /* 0xc90fdaa20d0d7824 */ /* 0x000fe200078e02ff */
[----:B------:R-:W-:Y:S01]  /*1800*/  IADD3.X RZ, P1, PT, R8, R8, RZ, P1, !PT ;  /* 0x0000000808ff7210 */ /* 0x000fe20000f3e4ff */
[----:B------:R-:W-:-:S03]  /*1810*/  IMAD.X R10, RZ, RZ, R11, P2 ;  /* 0x000000ffff0a7224 */ /* 0x000fc600010e060b */
[----:B------:R-:W-:-:S04]  /*1820*/  IADD3 R9, P2, PT, R13, R9, RZ ;  /* 0x000000090d097210 */ /* 0x000fc80007f5e0ff */
[C---:B------:R-:W-:Y:S01]  /*1830*/  ISETP.GT.U32.AND P3, PT, R9.reuse, RZ, PT ;  /* 0x000000ff0900720c */ /* 0x040fe20003f64070 */
[----:B------:R-:W-:Y:S01]  /*1840*/  IMAD.X R10, RZ, RZ, R10, P2 ;  /* 0x000000ffff0a7224 */ /* 0x000fe200010e060a */
[----:B------:R-:W-:-:S04]  /*1850*/  IADD3.X R8, P2, PT, R9, R9, RZ, P1, !PT ;  /* 0x0000000909087210 */ /* 0x000fc80000f5e4ff */
[C---:B------:R-:W-:Y:S01]  /*1860*/  ISETP.GT.AND.EX P1, PT, R10.reuse, RZ, PT, P3 ;  /* 0x000000ff0a00720c */ /* 0x040fe20003f24330 */
[----:B------:R-:W-:-:S03]  /*1870*/  IMAD.X R11, R10, 0x1, R10, P2 ;  /* 0x000000010a0b7824 */ /* 0x000fc600010e060a */
[----:B------:R-:W-:Y:S02]  /*1880*/  SEL R8, R8, R9, P1 ;  /* 0x0000000908087207 */ /* 0x000fe40000800000 */
[----:B------:R-:W-:Y:S02]  /*1890*/  SEL R9, R11, R10, P1 ;  /* 0x0000000a0b097207 */ /* 0x000fe40000800000 */
[----:B------:R-:W-:Y:S02]  /*18a0*/  IADD3 R8, P2, PT, R8, 0x1, RZ ;  /* 0x0000000108087810 */ /* 0x000fe40007f5e0ff */
[----:B------:R-:W-:Y:S02]  /*18b0*/  SEL R11, RZ, 0xffffffff, !P1 ;  /* 0xffffffffff0b7807 */ /* 0x000fe40004800000 */
[----:B------:R-:W-:Y:S01]  /*18c0*/  LOP3.LUT P1, R5, R5, 0x80000000, RZ, 0xc0, !PT ;  /* 0x8000000005057812 */ /* 0x000fe2000782c0ff */
[----:B------:R-:W-:Y:S02]  /*18d0*/  IMAD.X R9, RZ, RZ, R9, P2 ;  /* 0x000000ffff097224 */ /* 0x000fe400010e0609 */
[----:B------:R-:W-:Y:S01]  /*18e0*/  IMAD.IADD R10, R11, 0x1, -R12 ;  /* 0x000000010b0a7824 */ /* 0x000fe200078e0a0c */
[----:B------:R-:W-:-:S02]  /*18f0*/  @!P0 LOP3.LUT R5, R5, 0x80000000, RZ, 0x3c, !PT ;  /* 0x8000000005058812 */ /* 0x000fc400078e3cff */
[----:B------:R-:W-:-:S04]  /*1900*/  SHF.R.U64 R8, R8, 0xa, R9 ;  /* 0x0000000a08087819 */ /* 0x000fc80000001209 */
[----:B------:R-:W-:-:S03]  /*1910*/  IADD3 R8, P2, PT, R8, 0x1, RZ ;  /* 0x0000000108087810 */ /* 0x000fc60007f5e0ff */
[----:B------:R-:W-:Y:S01]  /*1920*/  @P1 IMAD.MOV R7, RZ, RZ, -R7 ;  /* 0x000000ffff071224 */ /* 0x000fe200078e0a07 */
[----:B------:R-:W-:-:S04]  /*1930*/  LEA.HI.X R9, R9, RZ, RZ, 0x16, P2 ;  /* 0x000000ff09097211 */ /* 0x000fc800010fb4ff */
[--C-:B------:R-:W-:Y:S01]  /*1940*/  SHF.R.U64 R12, R8, 0x1, R9.reuse ;  /* 0x00000001080c7819 */ /* 0x100fe20000001209 */
[----:B------:R-:W-:Y:S01]  /*1950*/  IMAD.SHL.U32 R8, R10, 0x100000, RZ ;  /* 0x001000000a087824 */ /* 0x000fe200078e00ff */
[----:B------:R-:W-:Y:S02]  /*1960*/  SHF.R.U32.HI R9, RZ, 0x1, R9 ;  /* 0x00000001ff097819 */ /* 0x000fe40000011609 */
[----:B------:R-:W-:-:S04]  /*1970*/  IADD3 R12, P2, P3, RZ, RZ, R12 ;  /* 0x000000ffff0c7210 */ /* 0x000fc80007b5e00c */
[----:B------:R-:W-:-:S04]  /*1980*/  IADD3.X R6, PT, PT, R8, 0x3fe00000, R9, P2, P3 ;  /* 0x3fe0000008067810 */ /* 0x000fc800017e6409 */
[----:B------:R-:W-:-:S07]  /*1990*/  LOP3.LUT R13, R6, R5, RZ, 0xfc, !PT ;  /* 0x00000005060d7212 */ /* 0x000fce00078efcff */
.L_x_26:
[----:B------:R-:W-:-:S04]  /*19a0*/  IMAD.MOV.U32 R5, RZ, RZ, 0x0 ;  /* 0x00000000ff057424 */ /* 0x000fc800078e00ff */
[----:B------:R-:W-:Y:S05]  /*19b0*/  RET.REL.NODEC R4 `(_Z9SinodailsPdS_i) ;  /* 0xffffffe404907950 */ /* 0x000fea0003c3ffff */
.L_x_33:
        /* <DEDUP_REMOVED lines=12> */
.L_x_36:


//--------------------- .nv.global.init           --------------------------
	.section	.nv.global.init,"aw",@progbits
	.align	16
.nv.global.init:
	.type		__cudart_sin_cos_coeffs,@object
	.size		__cudart_sin_cos_coeffs,(__cudart_i2opi_d - __cudart_sin_cos_coeffs)
__cudart_sin_cos_coeffs:
        /*0000*/ 	.byte	0x46, 0xd2, 0xb0, 0x2c, 0xf1, 0xe5, 0x5a, 0xbe, 0x92, 0xe3, 0xac, 0x69, 0xe3, 0x1d, 0xc7, 0x3e
        /*0010*/ 	.byte	0xa1, 0x62, 0xdb, 0x19, 0xa0, 0x01, 0x2a, 0xbf, 0x18, 0x08, 0x11, 0x11, 0x11, 0x11, 0x81, 0x3f
        /*0020*/ 	.byte	0x54, 0x55, 0x55, 0x55, 0x55, 0x55, 0xc5, 0xbf, 0x00, 0x00, 0x00, 0x00, 0x00, 0x00, 0x00, 0x00
        /*0030*/ 	.byte	0x00, 0x00, 0x00, 0x00, 0x00, 0x00, 0x00, 0x00, 0x64, 0x81, 0xfd, 0x20, 0x83, 0xff, 0xa8, 0xbd
        /*0040*/ 	.byte	0x28, 0x85, 0xef, 0xc1, 0xa7, 0xee, 0x21, 0x3e, 0xd9, 0xe6, 0x06, 0x8e, 0x4f, 0x7e, 0x92, 0xbe
        /*0050*/ 	.byte	0xe9, 0xbc, 0xdd, 0x19, 0xa0, 0x01, 0xfa, 0x3e, 0x47, 0x5d, 0xc1, 0x16, 0x6c, 0xc1, 0x56, 0xbf
        /*0060*/ 	.byte	0x51, 0x55, 0x55, 0x55, 0x55, 0x55, 0xa5, 0x3f, 0x00, 0x00, 0x00, 0x00, 0x00, 0x00, 0xe0, 0xbf
        /*0070*/ 	.byte	0x00, 0x00, 0x00, 0x00, 0x00, 0x00, 0xf0, 0x3f, 0x00, 0x00, 0x00, 0x00, 0x00, 0x00, 0x00, 0x00
	.type		__cudart_i2opi_d,@object
	.size		__cudart_i2opi_d,($str - __cudart_i2opi_d)
__cudart_i2opi_d:
        /* <DEDUP_REMOVED lines=9> */
	.type		$str,@object
	.size		$str,(.L_0 - $str)
$str:
        /*0110*/ 	.byte	0x20, 0x6a, 0x61, 0x6a, 0x61, 0x00
.L_0:


//--------------------- .nv.shared._Z3DFTPdS_S_iS_ --------------------------
	.section	.nv.shared._Z3DFTPdS_S_iS_,"aw",@nobits
	.sectionflags	@""
	.align	16
	.zero		1024


//--------------------- .nv.shared.reserved.0     --------------------------
	.section	.nv.shared.reserved.0,"aw",@nobits
	.weak		__nv_reservedSMEM_offset_0_alias
	.size		__nv_reservedSMEM_offset_0_alias, 0, 64
	.other		__nv_reservedSMEM_offset_0_alias,@"STO_CUDA_RESERVED_SHARED STV_DEFAULT"
__nv_reservedSMEM_offset_0_alias:
	.zero		0
	.zero		64


//--------------------- .nv.shared._Z9SinodailsPdS_i --------------------------
	.section	.nv.shared._Z9SinodailsPdS_i,"aw",@nobits
	.sectionflags	@""
	.align	16
	.zero		1024


//--------------------- .nv.constant0._Z3DFTPdS_S_iS_ --------------------------
	.section	.nv.constant0._Z3DFTPdS_S_iS_,"a",@progbits
	.sectionflags	@""
	.align	4
.nv.constant0._Z3DFTPdS_S_iS_:
	.zero		936


//--------------------- .nv.constant0._Z9SinodailsPdS_i --------------------------
	.section	.nv.constant0._Z9SinodailsPdS_i,"a",@progbits
	.sectionflags	@""
	.align	4
.nv.constant0._Z9SinodailsPdS_i:
	.zero		916


//--------------------- SYMBOLS --------------------------

	.type		.nv.reservedSmem.offset0,@object
	.size		.nv.reservedSmem.offset0,0x4
	.type		.nv.reservedSmem.cap,@object
	.size		.nv.reservedSmem.cap,0x4
	.type		vprintf,@function
